// auto-generated by cutlass_sweep.gemm — config: {"arch": "sm_100", "cluster_m": 4, "cluster_n": 4, "dtype": "fp32", "dtype_b": "fp32", "layout": "nt", "stages": 0, "tile_k": 64, "tile_m": 64, "tile_n": 128}
#include "cutlass/cutlass.h"
#include "cutlass/gemm/collective/collective_builder.hpp"
#include "cutlass/gemm/device/gemm_universal_adapter.h"
#include "cutlass/gemm/kernel/gemm_universal.hpp"
#include "cutlass/epilogue/collective/collective_builder.hpp"

using ElemA = float;
using ElemB = float;
using ElemCD = float;
using Acc  = float;
using TileShape    = cute::Shape<cute::_64, cute::_128, cute::_64>;
using ClusterShape = cute::Shape<cute::_4, cute::_4, cute::_1>;

using CollectiveEpilogue = typename cutlass::epilogue::collective::CollectiveBuilder<
    cutlass::arch::Sm100, cutlass::arch::OpClassTensorOp,
    TileShape, ClusterShape,
    cutlass::epilogue::collective::EpilogueTileAuto,
    Acc, Acc,
    ElemCD, cutlass::layout::RowMajor, 128 / cutlass::sizeof_bits<ElemCD>::value,
    ElemCD, cutlass::layout::RowMajor, 128 / cutlass::sizeof_bits<ElemCD>::value,
    cutlass::epilogue::collective::EpilogueScheduleAuto
  >::CollectiveOp;

using CollectiveMainloop = typename cutlass::gemm::collective::CollectiveBuilder<
    cutlass::arch::Sm100, cutlass::arch::OpClassTensorOp,
    ElemA, cutlass::layout::RowMajor, 128 / cutlass::sizeof_bits<ElemA>::value,
    ElemB, cutlass::layout::ColumnMajor, 128 / cutlass::sizeof_bits<ElemB>::value,
    Acc,
    TileShape, ClusterShape,
    cutlass::gemm::collective::StageCountAutoCarveout<static_cast<int>(sizeof(typename CollectiveEpilogue::SharedStorage))>,
    cutlass::gemm::collective::KernelScheduleAuto
  >::CollectiveOp;

using GemmKernel = cutlass::gemm::kernel::GemmUniversal<
    cute::Shape<int,int,int,int>,
    CollectiveMainloop,
    CollectiveEpilogue
>;
using Gemm = cutlass::gemm::device::GemmUniversalAdapter<GemmKernel>;

// Force the device kernel symbol into the cubin without needing a host main.
auto* _anchor = &cutlass::device_kernel<GemmKernel>;


// ===== COMPILED SASS (sm_100a) =====

	.target	sm_100a

	.elftype	@"ET_EXEC"


//--------------------- .note.nv.tkinfo           --------------------------
	.section	.note.nv.tkinfo,"",@"SHT_NOTE"
	.sectionflags	@"SHF_NOTE_NV_TKINFO"
	.tkinfo
        /*0018*/ 	.word	0x00000002
        /*0030*/ 	.string	""
        /*0030*/ 	.string	"ptxas"
        /*0030*/ 	.string	"Cuda compilation tools, release 13.0, V13.0.88"
        /*0030*/ 	.string	"Build cuda_13.0.r13.0/compiler.36424714_0"
        /*0030*/ 	.string	"-arch sm_100a -m 64 "



//--------------------- .note.nv.cuinfo           --------------------------
	.section	.note.nv.cuinfo,"",@"SHT_NOTE"
	.sectionflags	@"SHF_NOTE_NV_CUINFO"
        /*0018*/ 	.short	0x0002
        /*001a*/ 	.short	0x0064
        /*001c*/ 	.short	0x0082
	.zero		2


//--------------------- .nv.info                  --------------------------
	.section	.nv.info,"",@"SHT_CUDA_INFO"
	.align	4


	//----- nvinfo : EIATTR_REGCOUNT
	.align		4
        /*0000*/ 	.byte	0x04, 0x2f
        /*0002*/ 	.short	(.L_19 - .L_18)
	.align		4
.L_18:
        /*0004*/ 	.word	index@(_ZN7cutlass13device_kernelINS_4gemm6kernel13GemmUniversalIN4cute5tupleIJiiiiEEENS1_10collective13CollectiveMmaINS1_35MainloopSm100TmaUmmaWarpSpecializedILi4ELi2ELi4ENS5_IJNS4_1CILi4EEESB_NSA_ILi1EEEEEEEENS5_IJNSA_ILi64EEENSA_ILi128EEESF_EEEfNS5_IJlSC_lEEEfSI_NS4_8TiledMMAINS4_8MMA_AtomIJNS4_17SM100_MMA_TF32_SSINS_10tfloat32_tESM_fLi64ELi128ELNS4_4UMMA5MajorE0ELSO_0ELNSN_7ScaleInE0ELSP_0EEEEEENS4_6LayoutINS5_IJSC_SC_SC_EEENS5_IJNSA_ILi0EEESU_SU_EEEEENS5_IJNS4_10UnderscoreESX_SX_EEEEENS4_23SM90_TMA_LOAD_MULTICASTENS4_14ComposedLayoutINS4_7SwizzleILi3ELi4ELi3EEENS4_18smem_ptr_flag_bitsILi32EEENSS_INS5_IJNSA_ILi8EEENSA_ILi32EEEEEENS5_IJS17_SC_EEEEEEEvNS4_8identityES10_S1B_vS1C_EENS_8epilogue10collective18CollectiveEpilogueINS1E_23Sm100TmaWarpSpecializedILi4ELi2ELi16ELb1ELb0EEEJSH_NS5_IJNSS_ISF_SC_EENSS_IS17_SC_EEEEEfSI_fSI_NS1E_6fusion15FusionCallbacksIS1I_NS1M_17LinearCombinationIffffLNS_15FloatRoundStyleE2EEESH_S1L_JEEENS4_5SM1004TMEM4LOAD26SM100_TMEM_LOAD_16dp128b8xENS4_13SM90_TMA_LOADES1B_NS4_17SM75_U32x4_LDSM_NENS4_14SM90_TMA_STOREES1B_NS4_17SM90_U32x4_STSM_NENS4_39AutoVectorizingCopyWithAssumedAlignmentILi128EEEEEEvvEEEEvNT_6ParamsE)
        /*0008*/ 	.word	0x0000005f


	//----- nvinfo : EIATTR_FRAME_SIZE
	.align		4
.L_19:
        /*000c*/ 	.byte	0x04, 0x11
        /*000e*/ 	.short	(.L_21 - .L_20)
	.align		4
.L_20:
        /*0010*/ 	.word	index@($__internal_2_$__cuda_sm10x_tcgen05_guardrail_trap_unallocated_columns_being_dealloced)
        /*0014*/ 	.word	0x00000000


	//----- nvinfo : EIATTR_FRAME_SIZE
	.align		4
.L_21:
        /*0018*/ 	.byte	0x04, 0x11
        /*001a*/ 	.short	(.L_23 - .L_22)
	.align		4
.L_22:
        /*001c*/ 	.word	index@($__internal_1_$__cuda_sm10x_tcgen05_guardrail_trap_phase_invalid_during_alloc)
        /*0020*/ 	.word	0x00000000


	//----- nvinfo : EIATTR_FRAME_SIZE
	.align		4
.L_23:
        /*0024*/ 	.byte	0x04, 0x11
        /*0026*/ 	.short	(.L_25 - .L_24)
	.align		4
.L_24:
        /*0028*/ 	.word	index@($__internal_0_$__cuda_sm10x_tcgen05_guardrail_trap_col_being_dealloced_not_returned_by_alloc)
        /*002c*/ 	.word	0x00000000


	//----- nvinfo : EIATTR_FRAME_SIZE
	.align		4
.L_25:
        /*0030*/ 	.byte	0x04, 0x11
        /*0032*/ 	.short	(.L_27 - .L_26)
	.align		4
.L_26:
        /*0034*/ 	.word	index@(_ZN7cutlass13device_kernelINS_4gemm6kernel13GemmUniversalIN4cute5tupleIJiiiiEEENS1_10collective13CollectiveMmaINS1_35MainloopSm100TmaUmmaWarpSpecializedILi4ELi2ELi4ENS5_IJNS4_1CILi4EEESB_NSA_ILi1EEEEEEEENS5_IJNSA_ILi64EEENSA_ILi128EEESF_EEEfNS5_IJlSC_lEEEfSI_NS4_8TiledMMAINS4_8MMA_AtomIJNS4_17SM100_MMA_TF32_SSINS_10tfloat32_tESM_fLi64ELi128ELNS4_4UMMA5MajorE0ELSO_0ELNSN_7ScaleInE0ELSP_0EEEEEENS4_6LayoutINS5_IJSC_SC_SC_EEENS5_IJNSA_ILi0EEESU_SU_EEEEENS5_IJNS4_10UnderscoreESX_SX_EEEEENS4_23SM90_TMA_LOAD_MULTICASTENS4_14ComposedLayoutINS4_7SwizzleILi3ELi4ELi3EEENS4_18smem_ptr_flag_bitsILi32EEENSS_INS5_IJNSA_ILi8EEENSA_ILi32EEEEEENS5_IJS17_SC_EEEEEEEvNS4_8identityES10_S1B_vS1C_EENS_8epilogue10collective18CollectiveEpilogueINS1E_23Sm100TmaWarpSpecializedILi4ELi2ELi16ELb1ELb0EEEJSH_NS5_IJNSS_ISF_SC_EENSS_IS17_SC_EEEEEfSI_fSI_NS1E_6fusion15FusionCallbacksIS1I_NS1M_17LinearCombinationIffffLNS_15FloatRoundStyleE2EEESH_S1L_JEEENS4_5SM1004TMEM4LOAD26SM100_TMEM_LOAD_16dp128b8xENS4_13SM90_TMA_LOADES1B_NS4_17SM75_U32x4_LDSM_NENS4_14SM90_TMA_STOREES1B_NS4_17SM90_U32x4_STSM_NENS4_39AutoVectorizingCopyWithAssumedAlignmentILi128EEEEEEvvEEEEvNT_6ParamsE)
        /*0038*/ 	.word	0x00000000


	//----- nvinfo : EIATTR_MIN_STACK_SIZE
	.align		4
.L_27:
        /*003c*/ 	.byte	0x04, 0x12
        /*003e*/ 	.short	(.L_29 - .L_28)
	.align		4
.L_28:
        /*0040*/ 	.word	index@(_ZN7cutlass13device_kernelINS_4gemm6kernel13GemmUniversalIN4cute5tupleIJiiiiEEENS1_10collective13CollectiveMmaINS1_35MainloopSm100TmaUmmaWarpSpecializedILi4ELi2ELi4ENS5_IJNS4_1CILi4EEESB_NSA_ILi1EEEEEEEENS5_IJNSA_ILi64EEENSA_ILi128EEESF_EEEfNS5_IJlSC_lEEEfSI_NS4_8TiledMMAINS4_8MMA_AtomIJNS4_17SM100_MMA_TF32_SSINS_10tfloat32_tESM_fLi64ELi128ELNS4_4UMMA5MajorE0ELSO_0ELNSN_7ScaleInE0ELSP_0EEEEEENS4_6LayoutINS5_IJSC_SC_SC_EEENS5_IJNSA_ILi0EEESU_SU_EEEEENS5_IJNS4_10UnderscoreESX_SX_EEEEENS4_23SM90_TMA_LOAD_MULTICASTENS4_14ComposedLayoutINS4_7SwizzleILi3ELi4ELi3EEENS4_18smem_ptr_flag_bitsILi32EEENSS_INS5_IJNSA_ILi8EEENSA_ILi32EEEEEENS5_IJS17_SC_EEEEEEEvNS4_8identityES10_S1B_vS1C_EENS_8epilogue10collective18CollectiveEpilogueINS1E_23Sm100TmaWarpSpecializedILi4ELi2ELi16ELb1ELb0EEEJSH_NS5_IJNSS_ISF_SC_EENSS_IS17_SC_EEEEEfSI_fSI_NS1E_6fusion15FusionCallbacksIS1I_NS1M_17LinearCombinationIffffLNS_15FloatRoundStyleE2EEESH_S1L_JEEENS4_5SM1004TMEM4LOAD26SM100_TMEM_LOAD_16dp128b8xENS4_13SM90_TMA_LOADES1B_NS4_17SM75_U32x4_LDSM_NENS4_14SM90_TMA_STOREES1B_NS4_17SM90_U32x4_STSM_NENS4_39AutoVectorizingCopyWithAssumedAlignmentILi128EEEEEEvvEEEEvNT_6ParamsE)
        /*0044*/ 	.word	0x00000000
.L_29:


//--------------------- .nv.compat                --------------------------
	.section	.nv.compat,"",@"SHT_CUDA_COMPAT_INFO"
	.align	4
        /*0000*/ 	.byte	0x02, 0x09, 0x01, 0x00, 0x02, 0x02, 0x02, 0x00, 0x02, 0x05, 0x05, 0x00, 0x03, 0x07, 0x01, 0x01
        /*0010*/ 	.byte	0x02, 0x03, 0x01, 0x00, 0x02, 0x06, 0x01, 0x00, 0x04, 0x0b, 0x08, 0x00, 0x09, 0x00, 0x00, 0x00
        /*0020*/ 	.byte	0x00, 0x00, 0x00, 0x00


//--------------------- .nv.info._ZN7cutlass13device_kernelINS_4gemm6kernel13GemmUniversalIN4cute5tupleIJiiiiEEENS1_10collective13CollectiveMmaINS1_35MainloopSm100TmaUmmaWarpSpecializedILi4ELi2ELi4ENS5_IJNS4_1CILi4EEESB_NSA_ILi1EEEEEEEENS5_IJNSA_ILi64EEENSA_ILi128EEESF_EEEfNS5_IJlSC_lEEEfSI_NS4_8TiledMMAINS4_8MMA_AtomIJNS4_17SM100_MMA_TF32_SSINS_10tfloat32_tESM_fLi64ELi128ELNS4_4UMMA5MajorE0ELSO_0ELNSN_7ScaleInE0ELSP_0EEEEEENS4_6LayoutINS5_IJSC_SC_SC_EEENS5_IJNSA_ILi0EEESU_SU_EEEEENS5_IJNS4_10UnderscoreESX_SX_EEEEENS4_23SM90_TMA_LOAD_MULTICASTENS4_14ComposedLayoutINS4_7SwizzleILi3ELi4ELi3EEENS4_18smem_ptr_flag_bitsILi32EEENSS_INS5_IJNSA_ILi8EEENSA_ILi32EEEEEENS5_IJS17_SC_EEEEEEEvNS4_8identityES10_S1B_vS1C_EENS_8epilogue10collective18CollectiveEpilogueINS1E_23Sm100TmaWarpSpecializedILi4ELi2ELi16ELb1ELb0EEEJSH_NS5_IJNSS_ISF_SC_EENSS_IS17_SC_EEEEEfSI_fSI_NS1E_6fusion15FusionCallbacksIS1I_NS1M_17LinearCombinationIffffLNS_15FloatRoundStyleE2EEESH_S1L_JEEENS4_5SM1004TMEM4LOAD26SM100_TMEM_LOAD_16dp128b8xENS4_13SM90_TMA_LOADES1B_NS4_17SM75_U32x4_LDSM_NENS4_14SM90_TMA_STOREES1B_NS4_17SM90_U32x4_STSM_NENS4_39AutoVectorizingCopyWithAssumedAlignmentILi128EEEEEEvvEEEEvNT_6ParamsE --------------------------
	.section	.nv.info._ZN7cutlass13device_kernelINS_4gemm6kernel13GemmUniversalIN4cute5tupleIJiiiiEEENS1_10collective13CollectiveMmaINS1_35MainloopSm100TmaUmmaWarpSpecializedILi4ELi2ELi4ENS5_IJNS4_1CILi4EEESB_NSA_ILi1EEEEEEEENS5_IJNSA_ILi64EEENSA_ILi128EEESF_EEEfNS5_IJlSC_lEEEfSI_NS4_8TiledMMAINS4_8MMA_AtomIJNS4_17SM100_MMA_TF32_SSINS_10tfloat32_tESM_fLi64ELi128ELNS4_4UMMA5MajorE0ELSO_0ELNSN_7ScaleInE0ELSP_0EEEEEENS4_6LayoutINS5_IJSC_SC_SC_EEENS5_IJNSA_ILi0EEESU_SU_EEEEENS5_IJNS4_10UnderscoreESX_SX_EEEEENS4_23SM90_TMA_LOAD_MULTICASTENS4_14ComposedLayoutINS4_7SwizzleILi3ELi4ELi3EEENS4_18smem_ptr_flag_bitsILi32EEENSS_INS5_IJNSA_ILi8EEENSA_ILi32EEEEEENS5_IJS17_SC_EEEEEEEvNS4_8identityES10_S1B_vS1C_EENS_8epilogue10collective18CollectiveEpilogueINS1E_23Sm100TmaWarpSpecializedILi4ELi2ELi16ELb1ELb0EEEJSH_NS5_IJNSS_ISF_SC_EENSS_IS17_SC_EEEEEfSI_fSI_NS1E_6fusion15FusionCallbacksIS1I_NS1M_17LinearCombinationIffffLNS_15FloatRoundStyleE2EEESH_S1L_JEEENS4_5SM1004TMEM4LOAD26SM100_TMEM_LOAD_16dp128b8xENS4_13SM90_TMA_LOADES1B_NS4_17SM75_U32x4_LDSM_NENS4_14SM90_TMA_STOREES1B_NS4_17SM90_U32x4_STSM_NENS4_39AutoVectorizingCopyWithAssumedAlignmentILi128EEEEEEvvEEEEvNT_6ParamsE,"",@"SHT_CUDA_INFO"
	.sectionflags	@""
	.align	4


	//----- nvinfo : EIATTR_CUDA_API_VERSION
	.align		4
        /*0000*/ 	.byte	0x04, 0x37
        /*0002*/ 	.short	(.L_31 - .L_30)
.L_30:
        /*0004*/ 	.word	0x00000082


	//----- nvinfo : EIATTR_KPARAM_INFO
	.align		4
.L_31:
        /*0008*/ 	.byte	0x04, 0x17
        /*000a*/ 	.short	(.L_33 - .L_32)
.L_32:
        /*000c*/ 	.word	0x00000000
        /*0010*/ 	.short	0x0000
        /*0012*/ 	.short	0x0000
        /*0014*/ 	.byte	0x00, 0xf0, 0x01, 0x20


	//----- nvinfo : EIATTR_AT_ENTRY_FRAGMENTS
	.align		4
.L_33:
        /*0018*/ 	.byte	0x04, 0x4f
        /*001a*/ 	.short	(.L_35 - .L_34)


	//   ....[0]....
.L_34:
        /*001c*/ 	.word	0x00000006


	//----- nvinfo : EIATTR_RESERVED_SMEM_USED
	.align		4
.L_35:
        /*0020*/ 	.byte	0x01, 0x41
	.zero		2


	//----- nvinfo : EIATTR_SPARSE_MMA_MASK
	.align		4
        /*0024*/ 	.byte	0x03, 0x50
        /*0026*/ 	.short	0x0000


	//----- nvinfo : EIATTR_TCGEN05_1CTA_USED
	.align		4
        /*0028*/ 	.byte	0x01, 0x51
	.zero		2


	//----- nvinfo : EIATTR_MAXREG_COUNT
	.align		4
        /*002c*/ 	.byte	0x03, 0x1b
        /*002e*/ 	.short	0x00ff


	//----- nvinfo : EIATTR_NUM_BARRIERS
	.align		4
        /*0030*/ 	.byte	0x02, 0x4c
        /*0032*/ 	.byte	0x07
	.zero		1


	//----- nvinfo : EIATTR_EXTERNS
	.align		4
        /*0034*/ 	.byte	0x04, 0x0f
        /*0036*/ 	.short	(.L_37 - .L_36)


	//   ....[0]....
	.align		4
.L_36:
        /*0038*/ 	.word	index@(__assertfail)


	//----- nvinfo : EIATTR_MERCURY_ISA_VERSION
	.align		4
.L_37:
        /*003c*/ 	.byte	0x03, 0x5f
        /*003e*/ 	.short	0x0101


	//----- nvinfo : EIATTR_INT_WARP_WIDE_INSTR_OFFSETS
	.align		4
        /*0040*/ 	.byte	0x04, 0x31
        /*0042*/ 	.short	(.L_39 - .L_38)


	//   ....[0]....
.L_38:
        /*0044*/ 	.word	0x00004480


	//   ....[1]....
        /*0048*/ 	.word	0x000044a0


	//   ....[2]....
        /*004c*/ 	.word	0x000044d0


	//   ....[3]....
        /*0050*/ 	.word	0x00005010


	//   ....[4]....
        /*0054*/ 	.word	0x00005080


	//   ....[5]....
        /*0058*/ 	.word	0x00005160


	//   ....[6]....
        /*005c*/ 	.word	0x000051e0


	//   ....[7]....
        /*0060*/ 	.word	0x000052e0


	//   ....[8]....
        /*0064*/ 	.word	0x00005360


	//   ....[9]....
        /*0068*/ 	.word	0x00005450


	//   ....[10]....
        /*006c*/ 	.word	0x00005500


	//----- nvinfo : EIATTR_COOP_GROUP_MASK_REGIDS
	.align		4
.L_39:
        /*0070*/ 	.byte	0x04, 0x29
        /*0072*/ 	.short	(.L_41 - .L_40)


	//   ....[0]....
.L_40:
        /*0074*/ 	.word	0xffffffff


	//   ....[1]....
        /*0078*/ 	.word	0xffffffff


	//   ....[2]....
        /*007c*/ 	.word	0xffffffff


	//   ....[3]....
        /*0080*/ 	.word	0xffffffff


	//   ....[4]....
        /*0084*/ 	.word	0xffffffff


	//   ....[5]....
        /*0088*/ 	.word	0xffffffff


	//   ....[6]....
        /*008c*/ 	.word	0xffffffff


	//   ....[7]....
        /*0090*/ 	.word	0xffffffff


	//   ....[8]....
        /*0094*/ 	.word	0xffffffff


	//   ....[9]....
        /*0098*/ 	.word	0xffffffff


	//   ....[10]....
        /*009c*/ 	.word	0xffffffff


	//   ....[11]....
        /*00a0*/ 	.word	0xffffffff


	//   ....[12]....
        /*00a4*/ 	.word	0xffffffff


	//   ....[13]....
        /*00a8*/ 	.word	0xffffffff


	//----- nvinfo : EIATTR_COOP_GROUP_INSTR_OFFSETS
	.align		4
.L_41:
        /*00ac*/ 	.byte	0x04, 0x28
        /*00ae*/ 	.short	(.L_43 - .L_42)


	//   ....[0]....
.L_42:
        /*00b0*/ 	.word	0x00000080


	//   ....[1]....
        /*00b4*/ 	.word	0x000004e0


	//   ....[2]....
        /*00b8*/ 	.word	0x00000690


	//   ....[3]....
        /*00bc*/ 	.word	0x00000830


	//   ....[4]....
        /*00c0*/ 	.word	0x00000930


	//   ....[5]....
        /*00c4*/ 	.word	0x00000aa0


	//   ....[6]....
        /*00c8*/ 	.word	0x00000c40


	//   ....[7]....
        /*00cc*/ 	.word	0x00000df0


	//   ....[8]....
        /*00d0*/ 	.word	0x00002600


	//   ....[9]....
        /*00d4*/ 	.word	0x000034b0


	//   ....[10]....
        /*00d8*/ 	.word	0x000036c0


	//   ....[11]....
        /*00dc*/ 	.word	0x000036f0


	//   ....[12]....
        /*00e0*/ 	.word	0x00004360


	//   ....[13]....
        /*00e4*/ 	.word	0x00004590


	//----- nvinfo : EIATTR_VRC_CTA_INIT_COUNT
	.align		4
.L_43:
        /*00e8*/ 	.byte	0x02, 0x4a
        /*00ea*/ 	.byte	0x80
	.zero		1


	//----- nvinfo : EIATTR_SYSCALL_OFFSETS
	.align		4
        /*00ec*/ 	.byte	0x04, 0x46
        /*00ee*/ 	.short	(.L_45 - .L_44)


	//   ....[0]....
.L_44:
        /*00f0*/ 	.word	0x00006190


	//   ....[1]....
        /*00f4*/ 	.word	0x00006280


	//   ....[2]....
        /*00f8*/ 	.word	0x00006ab0


	//   ....[3]....
        /*00fc*/ 	.word	0x00007270


	//   ....[4]....
        /*0100*/ 	.word	0x000079e0


	//   ....[5]....
        /*0104*/ 	.word	0x00008150


	//----- nvinfo : EIATTR_MBARRIER_INSTR_OFFSETS
	.align		4
.L_45:
        /*0108*/ 	.byte	0x04, 0x39
        /*010a*/ 	.short	(.L_47 - .L_46)


	//   ....[0]....
.L_46:
        /*010c*/ 	.word	0x00000600
        /*0110*/ 	.word	0x000000ff
        /*0114*/ 	.word	0x00000000
        /*0118*/ 	.short	0x0100
        /*011a*/ 	.byte	0x04
	.zero		1


	//   ....[1]....
        /*011c*/ 	.word	0x00000610
        /*0120*/ 	.word	0x000000ff
        /*0124*/ 	.word	0x00000020
        /*0128*/ 	.short	0x0100
        /*012a*/ 	.byte	0x04
	.zero		1


	//   ....[2]....
        /*012c*/ 	.word	0x00000620
        /*0130*/ 	.word	0x000000ff
        /*0134*/ 	.word	0x00000008
        /*0138*/ 	.short	0x0100
        /*013a*/ 	.byte	0x04
	.zero		1


	//   ....[3]....
        /*013c*/ 	.word	0x00000630
        /*0140*/ 	.word	0x000000ff
        /*0144*/ 	.word	0x00000028
        /*0148*/ 	.short	0x0100
        /*014a*/ 	.byte	0x04
	.zero		1


	//   ....[4]....
        /*014c*/ 	.word	0x00000640
        /*0150*/ 	.word	0x000000ff
        /*0154*/ 	.word	0x00000010
        /*0158*/ 	.short	0x0100
        /*015a*/ 	.byte	0x04
	.zero		1


	//   ....[5]....
        /*015c*/ 	.word	0x00000650
        /*0160*/ 	.word	0x000000ff
        /*0164*/ 	.word	0x00000030
        /*0168*/ 	.short	0x0100
        /*016a*/ 	.byte	0x04
	.zero		1


	//   ....[6]....
        /*016c*/ 	.word	0x00000660
        /*0170*/ 	.word	0x000000ff
        /*0174*/ 	.word	0x00000018
        /*0178*/ 	.short	0x0100
        /*017a*/ 	.byte	0x04
	.zero		1


	//   ....[7]....
        /*017c*/ 	.word	0x00000670
        /*0180*/ 	.word	0x000000ff
        /*0184*/ 	.word	0x00000038
        /*0188*/ 	.short	0x0100
        /*018a*/ 	.byte	0x04
	.zero		1


	//   ....[8]....
        /*018c*/ 	.word	0x000007a0
        /*0190*/ 	.word	0x000000ff
        /*0194*/ 	.word	0x00000040
        /*0198*/ 	.short	0x0100
        /*019a*/ 	.byte	0x04
	.zero		1


	//   ....[9]....
        /*019c*/ 	.word	0x000007b0
        /*01a0*/ 	.word	0x000000ff
        /*01a4*/ 	.word	0x00000060
        /*01a8*/ 	.short	0x0100
        /*01aa*/ 	.byte	0x04
	.zero		1


	//   ....[10]....
        /*01ac*/ 	.word	0x000007c0
        /*01b0*/ 	.word	0x000000ff
        /*01b4*/ 	.word	0x00000048
        /*01b8*/ 	.short	0x0100
        /*01ba*/ 	.byte	0x04
	.zero		1


	//   ....[11]....
        /*01bc*/ 	.word	0x000007d0
        /*01c0*/ 	.word	0x000000ff
        /*01c4*/ 	.word	0x00000068
        /*01c8*/ 	.short	0x0100
        /*01ca*/ 	.byte	0x04
	.zero		1


	//   ....[12]....
        /*01cc*/ 	.word	0x000007e0
        /*01d0*/ 	.word	0x000000ff
        /*01d4*/ 	.word	0x00000050
        /*01d8*/ 	.short	0x0100
        /*01da*/ 	.byte	0x04
	.zero		1


	//   ....[13]....
        /*01dc*/ 	.word	0x000007f0
        /*01e0*/ 	.word	0x000000ff
        /*01e4*/ 	.word	0x00000070
        /*01e8*/ 	.short	0x0100
        /*01ea*/ 	.byte	0x04
	.zero		1


	//   ....[14]....
        /*01ec*/ 	.word	0x00000800
        /*01f0*/ 	.word	0x000000ff
        /*01f4*/ 	.word	0x00000058
        /*01f8*/ 	.short	0x0100
        /*01fa*/ 	.byte	0x04
	.zero		1


	//   ....[15]....
        /*01fc*/ 	.word	0x00000810
        /*0200*/ 	.word	0x000000ff
        /*0204*/ 	.word	0x00000078
        /*0208*/ 	.short	0x0100
        /*020a*/ 	.byte	0x04
	.zero		1


	//   ....[16]....
        /*020c*/ 	.word	0x00000900
        /*0210*/ 	.word	0x000000ff
        /*0214*/ 	.word	0x00000080
        /*0218*/ 	.short	0x0100
        /*021a*/ 	.byte	0x06
	.zero		1


	//   ....[17]....
        /*021c*/ 	.word	0x00000910
        /*0220*/ 	.word	0x000000ff
        /*0224*/ 	.word	0x00000088
        /*0228*/ 	.short	0x0100
        /*022a*/ 	.byte	0x06
	.zero		1


	//   ....[18]....
        /*022c*/ 	.word	0x00000a50
        /*0230*/ 	.word	0x000000ff
        /*0234*/ 	.word	0x00000090
        /*0238*/ 	.short	0x0100
        /*023a*/ 	.byte	0x06
	.zero		1


	//   ....[19]....
        /*023c*/ 	.word	0x00000a60
        /*0240*/ 	.word	0x000000ff
        /*0244*/ 	.word	0x000000a0
        /*0248*/ 	.short	0x0100
        /*024a*/ 	.byte	0x06
	.zero		1


	//   ....[20]....
        /*024c*/ 	.word	0x00000a70
        /*0250*/ 	.word	0x000000ff
        /*0254*/ 	.word	0x00000098
        /*0258*/ 	.short	0x0100
        /*025a*/ 	.byte	0x06
	.zero		1


	//   ....[21]....
        /*025c*/ 	.word	0x00000a80
        /*0260*/ 	.word	0x000000ff
        /*0264*/ 	.word	0x000000a8
        /*0268*/ 	.short	0x0100
        /*026a*/ 	.byte	0x06
	.zero		1


	//   ....[22]....
        /*026c*/ 	.word	0x00000bb0
        /*0270*/ 	.word	0x000000ff
        /*0274*/ 	.word	0x000000b0
        /*0278*/ 	.short	0x0100
        /*027a*/ 	.byte	0x04
	.zero		1


	//   ....[23]....
        /*027c*/ 	.word	0x00000bc0
        /*0280*/ 	.word	0x000000ff
        /*0284*/ 	.word	0x000000d0
        /*0288*/ 	.short	0x0100
        /*028a*/ 	.byte	0x04
	.zero		1


	//   ....[24]....
        /*028c*/ 	.word	0x00000bd0
        /*0290*/ 	.word	0x000000ff
        /*0294*/ 	.word	0x000000b8
        /*0298*/ 	.short	0x0100
        /*029a*/ 	.byte	0x04
	.zero		1


	//   ....[25]....
        /*029c*/ 	.word	0x00000be0
        /*02a0*/ 	.word	0x000000ff
        /*02a4*/ 	.word	0x000000d8
        /*02a8*/ 	.short	0x0100
        /*02aa*/ 	.byte	0x04
	.zero		1


	//   ....[26]....
        /*02ac*/ 	.word	0x00000bf0
        /*02b0*/ 	.word	0x000000ff
        /*02b4*/ 	.word	0x000000c0
        /*02b8*/ 	.short	0x0100
        /*02ba*/ 	.byte	0x04
	.zero		1


	//   ....[27]....
        /*02bc*/ 	.word	0x00000c00
        /*02c0*/ 	.word	0x000000ff
        /*02c4*/ 	.word	0x000000e0
        /*02c8*/ 	.short	0x0100
        /*02ca*/ 	.byte	0x04
	.zero		1


	//   ....[28]....
        /*02cc*/ 	.word	0x00000c10
        /*02d0*/ 	.word	0x000000ff
        /*02d4*/ 	.word	0x000000c8
        /*02d8*/ 	.short	0x0100
        /*02da*/ 	.byte	0x04
	.zero		1


	//   ....[29]....
        /*02dc*/ 	.word	0x00000c20
        /*02e0*/ 	.word	0x000000ff
        /*02e4*/ 	.word	0x000000e8
        /*02e8*/ 	.short	0x0100
        /*02ea*/ 	.byte	0x04
	.zero		1


	//   ....[30]....
        /*02ec*/ 	.word	0x00000d10
        /*02f0*/ 	.word	0x000000ff
        /*02f4*/ 	.word	0x000000f0
        /*02f8*/ 	.short	0x0100
        /*02fa*/ 	.byte	0x04
	.zero		1


	//   ....[31]....
        /*02fc*/ 	.word	0x00000d20
        /*0300*/ 	.word	0x000000ff
        /*0304*/ 	.word	0x00000100
        /*0308*/ 	.short	0x0100
        /*030a*/ 	.byte	0x04
	.zero		1


	//   ....[32]....
        /*030c*/ 	.word	0x00000d30
        /*0310*/ 	.word	0x000000ff
        /*0314*/ 	.word	0x000000f8
        /*0318*/ 	.short	0x0100
        /*031a*/ 	.byte	0x04
	.zero		1


	//   ....[33]....
        /*031c*/ 	.word	0x00000d40
        /*0320*/ 	.word	0x000000ff
        /*0324*/ 	.word	0x00000108
        /*0328*/ 	.short	0x0100
        /*032a*/ 	.byte	0x04
	.zero		1


	//   ....[34]....
        /*032c*/ 	.word	0x00001c10
        /*0330*/ 	.word	0x00000003
        /*0334*/ 	.word	0x00000100
        /*0338*/ 	.short	0x010a
        /*033a*/ 	.byte	0xff
	.zero		1


	//   ....[35]....
        /*033c*/ 	.word	0x00001c40
        /*0340*/ 	.word	0x00000003
        /*0344*/ 	.word	0x000000f0
        /*0348*/ 	.short	0x0101
        /*034a*/ 	.byte	0xff
	.zero		1


	//   ....[36]....
        /*034c*/ 	.word	0x00001d20
        /*0350*/ 	.word	0x000000ff
        /*0354*/ 	.word	0x00000020
        /*0358*/ 	.short	0x010a
        /*035a*/ 	.byte	0x04
	.zero		1


	//   ....[37]....
        /*035c*/ 	.word	0x00001da0
        /*0360*/ 	.word	0x000000ff
        /*0364*/ 	.word	0x00000020
        /*0368*/ 	.short	0x010a
        /*036a*/ 	.byte	0x21
	.zero		1


	//   ....[38]....
        /*036c*/ 	.word	0x00001ee0
        /*0370*/ 	.word	0x000000ff
        /*0374*/ 	.word	0x00000020
        /*0378*/ 	.short	0x010a
        /*037a*/ 	.byte	0x04
	.zero		1


	//   ....[39]....
        /*037c*/ 	.word	0x00002190
        /*0380*/ 	.word	0x000000ff
        /*0384*/ 	.word	0x00000088
        /*0388*/ 	.short	0x0101
        /*038a*/ 	.byte	0x15
	.zero		1


	//   ....[40]....
        /*038c*/ 	.word	0x000021b0
        /*0390*/ 	.word	0x000000ff
        /*0394*/ 	.word	0x00000020
        /*0398*/ 	.short	0x010a
        /*039a*/ 	.byte	0x04
	.zero		1


	//   ....[41]....
        /*039c*/ 	.word	0x00002230
        /*03a0*/ 	.word	0x000000ff
        /*03a4*/ 	.word	0x00000020
        /*03a8*/ 	.short	0x010a
        /*03aa*/ 	.byte	0x21
	.zero		1


	//   ....[42]....
        /*03ac*/ 	.word	0x00002370
        /*03b0*/ 	.word	0x000000ff
        /*03b4*/ 	.word	0x00000020
        /*03b8*/ 	.short	0x010a
        /*03ba*/ 	.byte	0x04
	.zero		1


	//   ....[43]....
        /*03bc*/ 	.word	0x00002630
        /*03c0*/ 	.word	0x00000003
        /*03c4*/ 	.word	0x00000090
        /*03c8*/ 	.short	0x010a
        /*03ca*/ 	.byte	0xff
	.zero		1


	//   ....[44]....
        /*03cc*/ 	.word	0x00002780
        /*03d0*/ 	.word	0x00000000
        /*03d4*/ 	.word	0x00000000
        /*03d8*/ 	.short	0x0101
        /*03da*/ 	.byte	0xff
	.zero		1


	//   ....[45]....
        /*03dc*/ 	.word	0x00002d30
        /*03e0*/ 	.word	0x000000ff
        /*03e4*/ 	.word	0x00000000
        /*03e8*/ 	.short	0x010a
        /*03ea*/ 	.byte	0x04
	.zero		1


	//   ....[46]....
        /*03ec*/ 	.word	0x00002dc0
        /*03f0*/ 	.word	0x000000ff
        /*03f4*/ 	.word	0x00000000
        /*03f8*/ 	.short	0x010a
        /*03fa*/ 	.byte	0x05
	.zero		1


	//   ....[47]....
        /*03fc*/ 	.word	0x00002e50
        /*0400*/ 	.word	0x000000ff
        /*0404*/ 	.word	0x00000000
        /*0408*/ 	.short	0x010a
        /*040a*/ 	.byte	0x05
	.zero		1


	//   ....[48]....
        /*040c*/ 	.word	0x00002ef0
        /*0410*/ 	.word	0x00000000
        /*0414*/ 	.word	0x00000000
        /*0418*/ 	.short	0x010a
        /*041a*/ 	.byte	0xff
	.zero		1


	//   ....[49]....
        /*041c*/ 	.word	0x00003010
        /*0420*/ 	.word	0x00000002
        /*0424*/ 	.word	0x000000f0
        /*0428*/ 	.short	0x010a
        /*042a*/ 	.byte	0xff
	.zero		1


	//   ....[50]....
        /*042c*/ 	.word	0x00003070
        /*0430*/ 	.word	0x00000004
        /*0434*/ 	.word	0x00000000
        /*0438*/ 	.short	0x0101
        /*043a*/ 	.byte	0xff
	.zero		1


	//   ....[51]....
        /*043c*/ 	.word	0x00003090
        /*0440*/ 	.word	0x000000ff
        /*0444*/ 	.word	0x000000a0
        /*0448*/ 	.short	0x010a
        /*044a*/ 	.byte	0x04
	.zero		1


	//   ....[52]....
        /*044c*/ 	.word	0x000031b0
        /*0450*/ 	.word	0x00000002
        /*0454*/ 	.word	0x00000090
        /*0458*/ 	.short	0x010a
        /*045a*/ 	.byte	0xff
	.zero		1


	//   ....[53]....
        /*045c*/ 	.word	0x000032c0
        /*0460*/ 	.word	0x00000002
        /*0464*/ 	.word	0x00000000
        /*0468*/ 	.short	0x0101
        /*046a*/ 	.byte	0xff
	.zero		1


	//   ....[54]....
        /*046c*/ 	.word	0x00003350
        /*0470*/ 	.word	0x000000ff
        /*0474*/ 	.word	0x000000a0
        /*0478*/ 	.short	0x0106
        /*047a*/ 	.byte	0x04
	.zero		1


	//   ....[55]....
        /*047c*/ 	.word	0x00003370
        /*0480*/ 	.word	0x000000ff
        /*0484*/ 	.word	0x000000a0
        /*0488*/ 	.short	0x010a
        /*048a*/ 	.byte	0x04
	.zero		1


	//   ....[56]....
        /*048c*/ 	.word	0x00003400
        /*0490*/ 	.word	0x000000ff
        /*0494*/ 	.word	0x000000a0
        /*0498*/ 	.short	0x0106
        /*049a*/ 	.byte	0x07
	.zero		1


	//   ....[57]....
        /*049c*/ 	.word	0x00003440
        /*04a0*/ 	.word	0x00000000
        /*04a4*/ 	.word	0x000000a0
        /*04a8*/ 	.short	0x010a
        /*04aa*/ 	.byte	0xff
	.zero		1


	//   ....[58]....
        /*04ac*/ 	.word	0x00003a10
        /*04b0*/ 	.word	0x00000000
        /*04b4*/ 	.word	0x00000090
        /*04b8*/ 	.short	0x010a
        /*04ba*/ 	.byte	0xff
	.zero		1


	//   ....[59]....
        /*04bc*/ 	.word	0x00003b10
        /*04c0*/ 	.word	0x00000003
        /*04c4*/ 	.word	0x00000000
        /*04c8*/ 	.short	0x0101
        /*04ca*/ 	.byte	0xff
	.zero		1


	//   ....[60]....
        /*04cc*/ 	.word	0x00003b20
        /*04d0*/ 	.word	0x000000ff
        /*04d4*/ 	.word	0x00000000
        /*04d8*/ 	.short	0x010a
        /*04da*/ 	.byte	0x04
	.zero		1


	//   ....[61]....
        /*04dc*/ 	.word	0x00003ba0
        /*04e0*/ 	.word	0x000000ff
        /*04e4*/ 	.word	0x000000d0
        /*04e8*/ 	.short	0x010a
        /*04ea*/ 	.byte	0x2e
	.zero		1


	//   ....[62]....
        /*04ec*/ 	.word	0x00003c80
        /*04f0*/ 	.word	0x000000ff
        /*04f4*/ 	.word	0x00000000
        /*04f8*/ 	.short	0x010a
        /*04fa*/ 	.byte	0x07
	.zero		1


	//   ....[63]....
        /*04fc*/ 	.word	0x00003dc0
        /*0500*/ 	.word	0x000000ff
        /*0504*/ 	.word	0x00000000
        /*0508*/ 	.short	0x010a
        /*050a*/ 	.byte	0x04
	.zero		1


	//   ....[64]....
        /*050c*/ 	.word	0x00004190
        /*0510*/ 	.word	0x000000ff
        /*0514*/ 	.word	0x00000000
        /*0518*/ 	.short	0x010a
        /*051a*/ 	.byte	0x04
	.zero		1


	//   ....[65]....
        /*051c*/ 	.word	0x00004220
        /*0520*/ 	.word	0x000000ff
        /*0524*/ 	.word	0x00000000
        /*0528*/ 	.short	0x010a
        /*052a*/ 	.byte	0x05
	.zero		1


	//   ....[66]....
        /*052c*/ 	.word	0x000042b0
        /*0530*/ 	.word	0x000000ff
        /*0534*/ 	.word	0x00000000
        /*0538*/ 	.short	0x010a
        /*053a*/ 	.byte	0x05
	.zero		1


	//   ....[67]....
        /*053c*/ 	.word	0x00004340
        /*0540*/ 	.word	0x000000ff
        /*0544*/ 	.word	0x00000000
        /*0548*/ 	.short	0x010a
        /*054a*/ 	.byte	0x04
	.zero		1


	//   ....[68]....
        /*054c*/ 	.word	0x00004810
        /*0550*/ 	.word	0x0000000c
        /*0554*/ 	.word	0x00000090
        /*0558*/ 	.short	0x010a
        /*055a*/ 	.byte	0xff
	.zero		1


	//   ....[69]....
        /*055c*/ 	.word	0x00004980
        /*0560*/ 	.word	0x00000000
        /*0564*/ 	.word	0x00000000
        /*0568*/ 	.short	0x0101
        /*056a*/ 	.byte	0xff
	.zero		1


	//   ....[70]....
        /*056c*/ 	.word	0x00004e10
        /*0570*/ 	.word	0x000000ff
        /*0574*/ 	.word	0x00000088
        /*0578*/ 	.short	0x010a
        /*057a*/ 	.byte	0x15
	.zero		1


	//   ....[71]....
        /*057c*/ 	.word	0x00004f90
        /*0580*/ 	.word	0x000000ff
        /*0584*/ 	.word	0x00000060
        /*0588*/ 	.short	0x010a
        /*058a*/ 	.byte	0x15
	.zero		1


	//   ....[72]....
        /*058c*/ 	.word	0x00005110
        /*0590*/ 	.word	0x000000ff
        /*0594*/ 	.word	0x00000040
        /*0598*/ 	.short	0x010b
        /*059a*/ 	.byte	0x15
	.zero		1


	//   ....[73]....
        /*059c*/ 	.word	0x00005120
        /*05a0*/ 	.word	0x000000ff
        /*05a4*/ 	.word	0x00000000
        /*05a8*/ 	.short	0x0101
        /*05aa*/ 	.byte	0x06
	.zero		1


	//   ....[74]....
        /*05ac*/ 	.word	0x00005130
        /*05b0*/ 	.word	0x000000ff
        /*05b4*/ 	.word	0x00000068
        /*05b8*/ 	.short	0x010a
        /*05ba*/ 	.byte	0x15
	.zero		1


	//   ....[75]....
        /*05bc*/ 	.word	0x00005290
        /*05c0*/ 	.word	0x000000ff
        /*05c4*/ 	.word	0x00000048
        /*05c8*/ 	.short	0x010b
        /*05ca*/ 	.byte	0x15
	.zero		1


	//   ....[76]....
        /*05cc*/ 	.word	0x000052a0
        /*05d0*/ 	.word	0x000000ff
        /*05d4*/ 	.word	0x00000000
        /*05d8*/ 	.short	0x0101
        /*05da*/ 	.byte	0x06
	.zero		1


	//   ....[77]....
        /*05dc*/ 	.word	0x000052b0
        /*05e0*/ 	.word	0x000000ff
        /*05e4*/ 	.word	0x00000070
        /*05e8*/ 	.short	0x010a
        /*05ea*/ 	.byte	0x15
	.zero		1


	//   ....[78]....
        /*05ec*/ 	.word	0x00005400
        /*05f0*/ 	.word	0x000000ff
        /*05f4*/ 	.word	0x00000050
        /*05f8*/ 	.short	0x010b
        /*05fa*/ 	.byte	0x15
	.zero		1


	//   ....[79]....
        /*05fc*/ 	.word	0x00005410
        /*0600*/ 	.word	0x000000ff
        /*0604*/ 	.word	0x00000000
        /*0608*/ 	.short	0x0101
        /*060a*/ 	.byte	0x06
	.zero		1


	//   ....[80]....
        /*060c*/ 	.word	0x00005420
        /*0610*/ 	.word	0x000000ff
        /*0614*/ 	.word	0x00000078
        /*0618*/ 	.short	0x010a
        /*061a*/ 	.byte	0x15
	.zero		1


	//   ....[81]....
        /*061c*/ 	.word	0x00005610
        /*0620*/ 	.word	0x000000ff
        /*0624*/ 	.word	0x00000058
        /*0628*/ 	.short	0x010b
        /*062a*/ 	.byte	0x15
	.zero		1


	//   ....[82]....
        /*062c*/ 	.word	0x00005620
        /*0630*/ 	.word	0x000000ff
        /*0634*/ 	.word	0x00000000
        /*0638*/ 	.short	0x0101
        /*063a*/ 	.byte	0x25
	.zero		1


	//   ....[83]....
        /*063c*/ 	.word	0x00005650
        /*0640*/ 	.word	0x000000ff
        /*0644*/ 	.word	0x00000060
        /*0648*/ 	.short	0x010a
        /*064a*/ 	.byte	0x15
	.zero		1


	//   ....[84]....
        /*064c*/ 	.word	0x00005670
        /*0650*/ 	.word	0x000000ff
        /*0654*/ 	.word	0x00000068
        /*0658*/ 	.short	0x010a
        /*065a*/ 	.byte	0x15
	.zero		1


	//   ....[85]....
        /*065c*/ 	.word	0x00005690
        /*0660*/ 	.word	0x000000ff
        /*0664*/ 	.word	0x00000070
        /*0668*/ 	.short	0x010a
        /*066a*/ 	.byte	0x15
	.zero		1


	//   ....[86]....
        /*066c*/ 	.word	0x000056d0
        /*0670*/ 	.word	0x00000000
        /*0674*/ 	.word	0x00000078
        /*0678*/ 	.short	0x010a
        /*067a*/ 	.byte	0xff
	.zero		1


	//   ....[87]....
        /*067c*/ 	.word	0x00005a20
        /*0680*/ 	.word	0x00000003
        /*0684*/ 	.word	0x00000090
        /*0688*/ 	.short	0x010a
        /*068a*/ 	.byte	0xff
	.zero		1


	//   ....[88]....
        /*068c*/ 	.word	0x00005ba0
        /*0690*/ 	.word	0x00000000
        /*0694*/ 	.word	0x00000000
        /*0698*/ 	.short	0x0101
        /*069a*/ 	.byte	0xff
	.zero		1


	//   ....[89]....
        /*069c*/ 	.word	0x00006720
        /*06a0*/ 	.word	0x000000ff
        /*06a4*/ 	.word	0x00000040
        /*06a8*/ 	.short	0x010a
        /*06aa*/ 	.byte	0x2c
	.zero		1


	//   ....[90]....
        /*06ac*/ 	.word	0x00006770
        /*06b0*/ 	.word	0x00000055
        /*06b4*/ 	.word	0x000000b0
        /*06b8*/ 	.short	0x010a
        /*06ba*/ 	.byte	0xff
	.zero		1


	//   ....[91]....
        /*06bc*/ 	.word	0x00006890
        /*06c0*/ 	.word	0x000000ff
        /*06c4*/ 	.word	0x00000040
        /*06c8*/ 	.short	0x010a
        /*06ca*/ 	.byte	0x2c
	.zero		1


	//   ....[92]....
        /*06cc*/ 	.word	0x00006990
        /*06d0*/ 	.word	0x00000055
        /*06d4*/ 	.word	0x000000b0
        /*06d8*/ 	.short	0x010a
        /*06da*/ 	.byte	0xff
	.zero		1


	//   ....[93]....
        /*06dc*/ 	.word	0x00006f90
        /*06e0*/ 	.word	0x00000000
        /*06e4*/ 	.word	0x00000000
        /*06e8*/ 	.short	0x0101
        /*06ea*/ 	.byte	0xff
	.zero		1


	//   ....[94]....
        /*06ec*/ 	.word	0x00006fa0
        /*06f0*/ 	.word	0x00000003
        /*06f4*/ 	.word	0x00000040
        /*06f8*/ 	.short	0x010a
        /*06fa*/ 	.byte	0xff
	.zero		1


	//   ....[95]....
        /*06fc*/ 	.word	0x00007070
        /*0700*/ 	.word	0x00000003
        /*0704*/ 	.word	0x00000040
        /*0708*/ 	.short	0x010a
        /*070a*/ 	.byte	0xff
	.zero		1


	//   ....[96]....
        /*070c*/ 	.word	0x00007700
        /*0710*/ 	.word	0x00000014
        /*0714*/ 	.word	0x00000000
        /*0718*/ 	.short	0x0101
        /*071a*/ 	.byte	0xff
	.zero		1


	//   ....[97]....
        /*071c*/ 	.word	0x00007720
        /*0720*/ 	.word	0x00000015
        /*0724*/ 	.word	0x00000040
        /*0728*/ 	.short	0x010a
        /*072a*/ 	.byte	0xff
	.zero		1


	//   ....[98]....
        /*072c*/ 	.word	0x000077e0
        /*0730*/ 	.word	0x00000015
        /*0734*/ 	.word	0x00000040
        /*0738*/ 	.short	0x010a
        /*073a*/ 	.byte	0xff
	.zero		1


	//   ....[99]....
        /*073c*/ 	.word	0x00007e70
        /*0740*/ 	.word	0x00000014
        /*0744*/ 	.word	0x00000000
        /*0748*/ 	.short	0x0101
        /*074a*/ 	.byte	0xff
	.zero		1


	//   ....[100]....
        /*074c*/ 	.word	0x00007e90
        /*0750*/ 	.word	0x0000005c
        /*0754*/ 	.word	0x00000040
        /*0758*/ 	.short	0x010a
        /*075a*/ 	.byte	0xff
	.zero		1


	//   ....[101]....
        /*075c*/ 	.word	0x00007f50
        /*0760*/ 	.word	0x0000005c
        /*0764*/ 	.word	0x00000040
        /*0768*/ 	.short	0x010a
        /*076a*/ 	.byte	0xff
	.zero		1


	//   ....[102]....
        /*076c*/ 	.word	0x00008240
        /*0770*/ 	.word	0x000000ff
        /*0774*/ 	.word	0x00000000
        /*0778*/ 	.short	0x0101
        /*077a*/ 	.byte	0x04
	.zero		1


	//   ....[103]....
        /*077c*/ 	.word	0x00008660
        /*0780*/ 	.word	0x00000002
        /*0784*/ 	.word	0x00000000
        /*0788*/ 	.short	0x0101
        /*078a*/ 	.byte	0xff
	.zero		1


	//   ....[104]....
        /*078c*/ 	.word	0x00008900
        /*0790*/ 	.word	0x000000ff
        /*0794*/ 	.word	0x00000000
        /*0798*/ 	.short	0x0101
        /*079a*/ 	.byte	0x06
	.zero		1


	//   ....[105]....
        /*079c*/ 	.word	0x00008920
        /*07a0*/ 	.word	0x00000003
        /*07a4*/ 	.word	0x00000100
        /*07a8*/ 	.short	0x010a
        /*07aa*/ 	.byte	0xff
	.zero		1


	//   ....[106]....
        /*07ac*/ 	.word	0x00008980
        /*07b0*/ 	.word	0x00000000
        /*07b4*/ 	.word	0x00000020
        /*07b8*/ 	.short	0x010a
        /*07ba*/ 	.byte	0xff
	.zero		1


	//   ....[107]....
        /*07bc*/ 	.word	0x000089e0
        /*07c0*/ 	.word	0x00000000
        /*07c4*/ 	.word	0x00000020
        /*07c8*/ 	.short	0x010a
        /*07ca*/ 	.byte	0xff
	.zero		1


	//   ....[108]....
        /*07cc*/ 	.word	0x00008a30
        /*07d0*/ 	.word	0x00000003
        /*07d4*/ 	.word	0x00000090
        /*07d8*/ 	.short	0x010a
        /*07da*/ 	.byte	0xff
	.zero		1


	//   ....[109]....
        /*07dc*/ 	.word	0x00008a90
        /*07e0*/ 	.word	0x00000000
        /*07e4*/ 	.word	0x00000000
        /*07e8*/ 	.short	0x010a
        /*07ea*/ 	.byte	0xff
	.zero		1


	//   ....[110]....
        /*07ec*/ 	.word	0x00008af0
        /*07f0*/ 	.word	0x00000000
        /*07f4*/ 	.word	0x00000000
        /*07f8*/ 	.short	0x010a
        /*07fa*/ 	.byte	0xff
	.zero		1


	//   ....[111]....
        /*07fc*/ 	.word	0x00008b50
        /*0800*/ 	.word	0x00000000
        /*0804*/ 	.word	0x00000000
        /*0808*/ 	.short	0x010a
        /*080a*/ 	.byte	0xff
	.zero		1


	//   ....[112]....
        /*080c*/ 	.word	0x00008ba0
        /*0810*/ 	.word	0x00000002
        /*0814*/ 	.word	0x000000f0
        /*0818*/ 	.short	0x010a
        /*081a*/ 	.byte	0xff
	.zero		1


	//   ....[113]....
        /*081c*/ 	.word	0x00008c00
        /*0820*/ 	.word	0x00000002
        /*0824*/ 	.word	0x000000a0
        /*0828*/ 	.short	0x010a
        /*082a*/ 	.byte	0xff
	.zero		1


	//   ....[114]....
        /*082c*/ 	.word	0x00008c50
        /*0830*/ 	.word	0x00000002
        /*0834*/ 	.word	0x00000090
        /*0838*/ 	.short	0x010a
        /*083a*/ 	.byte	0xff
	.zero		1


	//   ....[115]....
        /*083c*/ 	.word	0x00008cb0
        /*0840*/ 	.word	0x00000000
        /*0844*/ 	.word	0x000000a0
        /*0848*/ 	.short	0x010a
        /*084a*/ 	.byte	0xff
	.zero		1


	//   ....[116]....
        /*084c*/ 	.word	0x00008d00
        /*0850*/ 	.word	0x00000000
        /*0854*/ 	.word	0x00000090
        /*0858*/ 	.short	0x010a
        /*085a*/ 	.byte	0xff
	.zero		1


	//   ....[117]....
        /*085c*/ 	.word	0x00008d60
        /*0860*/ 	.word	0x00000003
        /*0864*/ 	.word	0x000000d0
        /*0868*/ 	.short	0x010a
        /*086a*/ 	.byte	0xff
	.zero		1


	//   ....[118]....
        /*086c*/ 	.word	0x00008dc0
        /*0870*/ 	.word	0x00000000
        /*0874*/ 	.word	0x00000000
        /*0878*/ 	.short	0x010a
        /*087a*/ 	.byte	0xff
	.zero		1


	//   ....[119]....
        /*087c*/ 	.word	0x00008e20
        /*0880*/ 	.word	0x00000000
        /*0884*/ 	.word	0x00000000
        /*0888*/ 	.short	0x010a
        /*088a*/ 	.byte	0xff
	.zero		1


	//   ....[120]....
        /*088c*/ 	.word	0x00008e80
        /*0890*/ 	.word	0x00000000
        /*0894*/ 	.word	0x00000000
        /*0898*/ 	.short	0x010a
        /*089a*/ 	.byte	0xff
	.zero		1


	//   ....[121]....
        /*089c*/ 	.word	0x00008ee0
        /*08a0*/ 	.word	0x00000000
        /*08a4*/ 	.word	0x00000000
        /*08a8*/ 	.short	0x010a
        /*08aa*/ 	.byte	0xff
	.zero		1


	//   ....[122]....
        /*08ac*/ 	.word	0x00008f40
        /*08b0*/ 	.word	0x00000000
        /*08b4*/ 	.word	0x00000000
        /*08b8*/ 	.short	0x010a
        /*08ba*/ 	.byte	0xff
	.zero		1


	//   ....[123]....
        /*08bc*/ 	.word	0x00008f90
        /*08c0*/ 	.word	0x0000000c
        /*08c4*/ 	.word	0x00000090
        /*08c8*/ 	.short	0x010a
        /*08ca*/ 	.byte	0xff
	.zero		1


	//   ....[124]....
        /*08cc*/ 	.word	0x00008ff0
        /*08d0*/ 	.word	0x00000000
        /*08d4*/ 	.word	0x00000088
        /*08d8*/ 	.short	0x010a
        /*08da*/ 	.byte	0xff
	.zero		1


	//   ....[125]....
        /*08dc*/ 	.word	0x00009050
        /*08e0*/ 	.word	0x00000000
        /*08e4*/ 	.word	0x00000060
        /*08e8*/ 	.short	0x010a
        /*08ea*/ 	.byte	0xff
	.zero		1


	//   ....[126]....
        /*08ec*/ 	.word	0x000090b0
        /*08f0*/ 	.word	0x00000000
        /*08f4*/ 	.word	0x00000068
        /*08f8*/ 	.short	0x010a
        /*08fa*/ 	.byte	0xff
	.zero		1


	//   ....[127]....
        /*08fc*/ 	.word	0x00009110
        /*0900*/ 	.word	0x00000000
        /*0904*/ 	.word	0x00000070
        /*0908*/ 	.short	0x010a
        /*090a*/ 	.byte	0xff
	.zero		1


	//   ....[128]....
        /*090c*/ 	.word	0x00009170
        /*0910*/ 	.word	0x00000000
        /*0914*/ 	.word	0x00000078
        /*0918*/ 	.short	0x010a
        /*091a*/ 	.byte	0xff
	.zero		1


	//   ....[129]....
        /*091c*/ 	.word	0x000091d0
        /*0920*/ 	.word	0x00000000
        /*0924*/ 	.word	0x00000060
        /*0928*/ 	.short	0x010a
        /*092a*/ 	.byte	0xff
	.zero		1


	//   ....[130]....
        /*092c*/ 	.word	0x00009230
        /*0930*/ 	.word	0x00000000
        /*0934*/ 	.word	0x00000068
        /*0938*/ 	.short	0x010a
        /*093a*/ 	.byte	0xff
	.zero		1


	//   ....[131]....
        /*093c*/ 	.word	0x00009290
        /*0940*/ 	.word	0x00000000
        /*0944*/ 	.word	0x00000070
        /*0948*/ 	.short	0x010a
        /*094a*/ 	.byte	0xff
	.zero		1


	//   ....[132]....
        /*094c*/ 	.word	0x000092e0
        /*0950*/ 	.word	0x00000003
        /*0954*/ 	.word	0x00000090
        /*0958*/ 	.short	0x010a
        /*095a*/ 	.byte	0xff
	.zero		1


	//   ....[133]....
        /*095c*/ 	.word	0x00009340
        /*0960*/ 	.word	0x00000000
        /*0964*/ 	.word	0x00000040
        /*0968*/ 	.short	0x010a
        /*096a*/ 	.byte	0xff
	.zero		1


	//   ....[134]....
        /*096c*/ 	.word	0x00009390
        /*0970*/ 	.word	0x00000055
        /*0974*/ 	.word	0x000000b0
        /*0978*/ 	.short	0x010a
        /*097a*/ 	.byte	0xff
	.zero		1


	//   ....[135]....
        /*097c*/ 	.word	0x000093e0
        /*0980*/ 	.word	0x00000003
        /*0984*/ 	.word	0x00000040
        /*0988*/ 	.short	0x010a
        /*098a*/ 	.byte	0xff
	.zero		1


	//   ....[136]....
        /*098c*/ 	.word	0x00009430
        /*0990*/ 	.word	0x00000015
        /*0994*/ 	.word	0x00000040
        /*0998*/ 	.short	0x010a
        /*099a*/ 	.byte	0xff
	.zero		1


	//   ....[137]....
        /*099c*/ 	.word	0x00009480
        /*09a0*/ 	.word	0x0000005c
        /*09a4*/ 	.word	0x00000040
        /*09a8*/ 	.short	0x010a
        /*09aa*/ 	.byte	0xff
	.zero		1


	//----- nvinfo : EIATTR_NUM_MBARRIERS
	.align		4
.L_47:
        /*09ac*/ 	.byte	0x03, 0x38
        /*09ae*/ 	.short	0x0022


	//----- nvinfo : EIATTR_EXIT_INSTR_OFFSETS
	.align		4
        /*09b0*/ 	.byte	0x04, 0x1c
        /*09b2*/ 	.short	(.L_49 - .L_48)


	//   ....[0]....
.L_48:
        /*09b4*/ 	.word	0x00002f20


	//   ....[1]....
        /*09b8*/ 	.word	0x00003410


	//   ....[2]....
        /*09bc*/ 	.word	0x00003470


	//   ....[3]....
        /*09c0*/ 	.word	0x000045a0


	//   ....[4]....
        /*09c4*/ 	.word	0x00005700


	//   ....[5]....
        /*09c8*/ 	.word	0x00005740


	//   ....[6]....
        /*09cc*/ 	.word	0x00008800


	//   ....[7]....
        /*09d0*/ 	.word	0x00008870


	//   ....[8]....
        /*09d4*/ 	.word	0x000088a0


	//   ....[9]....
        /*09d8*/ 	.word	0x00008910


	//----- nvinfo : EIATTR_MAX_THREADS
	.align		4
.L_49:
        /*09dc*/ 	.byte	0x04, 0x05
        /*09de*/ 	.short	(.L_51 - .L_50)
.L_50:
        /*09e0*/ 	.word	0x00000100
        /*09e4*/ 	.word	0x00000001
        /*09e8*/ 	.word	0x00000001


	//----- nvinfo : EIATTR_CRS_STACK_SIZE
	.align		4
.L_51:
        /*09ec*/ 	.byte	0x04, 0x1e
        /*09ee*/ 	.short	(.L_53 - .L_52)
.L_52:
        /*09f0*/ 	.word	0x00000000


	//----- nvinfo : EIATTR_CBANK_PARAM_SIZE
	.align		4
.L_53:
        /*09f4*/ 	.byte	0x03, 0x19
        /*09f6*/ 	.short	0x0800


	//----- nvinfo : EIATTR_PARAM_CBANK
	.align		4
        /*09f8*/ 	.byte	0x04, 0x0a
        /*09fa*/ 	.short	(.L_55 - .L_54)
	.align		4
.L_54:
        /*09fc*/ 	.word	index@(.nv.constant0._ZN7cutlass13device_kernelINS_4gemm6kernel13GemmUniversalIN4cute5tupleIJiiiiEEENS1_10collective13CollectiveMmaINS1_35MainloopSm100TmaUmmaWarpSpecializedILi4ELi2ELi4ENS5_IJNS4_1CILi4EEESB_NSA_ILi1EEEEEEEENS5_IJNSA_ILi64EEENSA_ILi128EEESF_EEEfNS5_IJlSC_lEEEfSI_NS4_8TiledMMAINS4_8MMA_AtomIJNS4_17SM100_MMA_TF32_SSINS_10tfloat32_tESM_fLi64ELi128ELNS4_4UMMA5MajorE0ELSO_0ELNSN_7ScaleInE0ELSP_0EEEEEENS4_6LayoutINS5_IJSC_SC_SC_EEENS5_IJNSA_ILi0EEESU_SU_EEEEENS5_IJNS4_10UnderscoreESX_SX_EEEEENS4_23SM90_TMA_LOAD_MULTICASTENS4_14ComposedLayoutINS4_7SwizzleILi3ELi4ELi3EEENS4_18smem_ptr_flag_bitsILi32EEENSS_INS5_IJNSA_ILi8EEENSA_ILi32EEEEEENS5_IJS17_SC_EEEEEEEvNS4_8identityES10_S1B_vS1C_EENS_8epilogue10collective18CollectiveEpilogueINS1E_23Sm100TmaWarpSpecializedILi4ELi2ELi16ELb1ELb0EEEJSH_NS5_IJNSS_ISF_SC_EENSS_IS17_SC_EEEEEfSI_fSI_NS1E_6fusion15FusionCallbacksIS1I_NS1M_17LinearCombinationIffffLNS_15FloatRoundStyleE2EEESH_S1L_JEEENS4_5SM1004TMEM4LOAD26SM100_TMEM_LOAD_16dp128b8xENS4_13SM90_TMA_LOADES1B_NS4_17SM75_U32x4_LDSM_NENS4_14SM90_TMA_STOREES1B_NS4_17SM90_U32x4_STSM_NENS4_39AutoVectorizingCopyWithAssumedAlignmentILi128EEEEEEvvEEEEvNT_6ParamsE)
        /*0a00*/ 	.short	0x0380
        /*0a02*/ 	.short	0x0800


	//----- nvinfo : EIATTR_SW_WAR
	.align		4
.L_55:
        /*0a04*/ 	.byte	0x04, 0x36
        /*0a06*/ 	.short	(.L_57 - .L_56)
.L_56:
        /*0a08*/ 	.word	0x00000008
.L_57:


//--------------------- .nv.callgraph             --------------------------
	.section	.nv.callgraph,"",@"SHT_CUDA_CALLGRAPH"
	.align	4
	.sectionentsize	8
	.align		4
        /*0000*/ 	.word	0x00000000
	.align		4
        /*0004*/ 	.word	0xffffffff
	.align		4
        /*0008*/ 	.word	index@(_ZN7cutlass13device_kernelINS_4gemm6kernel13GemmUniversalIN4cute5tupleIJiiiiEEENS1_10collective13CollectiveMmaINS1_35MainloopSm100TmaUmmaWarpSpecializedILi4ELi2ELi4ENS5_IJNS4_1CILi4EEESB_NSA_ILi1EEEEEEEENS5_IJNSA_ILi64EEENSA_ILi128EEESF_EEEfNS5_IJlSC_lEEEfSI_NS4_8TiledMMAINS4_8MMA_AtomIJNS4_17SM100_MMA_TF32_SSINS_10tfloat32_tESM_fLi64ELi128ELNS4_4UMMA5MajorE0ELSO_0ELNSN_7ScaleInE0ELSP_0EEEEEENS4_6LayoutINS5_IJSC_SC_SC_EEENS5_IJNSA_ILi0EEESU_SU_EEEEENS5_IJNS4_10UnderscoreESX_SX_EEEEENS4_23SM90_TMA_LOAD_MULTICASTENS4_14ComposedLayoutINS4_7SwizzleILi3ELi4ELi3EEENS4_18smem_ptr_flag_bitsILi32EEENSS_INS5_IJNSA_ILi8EEENSA_ILi32EEEEEENS5_IJS17_SC_EEEEEEEvNS4_8identityES10_S1B_vS1C_EENS_8epilogue10collective18CollectiveEpilogueINS1E_23Sm100TmaWarpSpecializedILi4ELi2ELi16ELb1ELb0EEEJSH_NS5_IJNSS_ISF_SC_EENSS_IS17_SC_EEEEEfSI_fSI_NS1E_6fusion15FusionCallbacksIS1I_NS1M_17LinearCombinationIffffLNS_15FloatRoundStyleE2EEESH_S1L_JEEENS4_5SM1004TMEM4LOAD26SM100_TMEM_LOAD_16dp128b8xENS4_13SM90_TMA_LOADES1B_NS4_17SM75_U32x4_LDSM_NENS4_14SM90_TMA_STOREES1B_NS4_17SM90_U32x4_STSM_NENS4_39AutoVectorizingCopyWithAssumedAlignmentILi128EEEEEEvvEEEEvNT_6ParamsE)
	.align		4
        /*000c*/ 	.word	index@(__assertfail)
	.align		4
        /*0010*/ 	.word	0x00000000
	.align		4
        /*0014*/ 	.word	0xfffffffe
	.align		4
        /*0018*/ 	.word	0x00000000
	.align		4
        /*001c*/ 	.word	0xfffffffd
	.align		4
        /*0020*/ 	.word	0x00000000
	.align		4
        /*0024*/ 	.word	0xfffffffc


//--------------------- .nv.constant4             --------------------------
	.section	.nv.constant4,"a",@progbits
	.align	8
	.align		8
.nv.constant4:
        /*0000*/ 	.dword	__assertfail
	.align		8
        /*0008*/ 	.dword	__unnamed_1
	.align		8
        /*0010*/ 	.dword	__unnamed_2
	.align		8
        /*0018*/ 	.dword	_ZN40_INTERNAL_735df6a2_4_k_cu_f22a68a4_307484cuda3std3__45__cpo5beginE
	.align		8
        /*0020*/ 	.dword	_ZN40_INTERNAL_735df6a2_4_k_cu_f22a68a4_307484cuda3std3__45__cpo3endE
	.align		8
        /*0028*/ 	.dword	_ZN40_INTERNAL_735df6a2_4_k_cu_f22a68a4_307484cuda3std3__45__cpo6cbeginE
	.align		8
        /*0030*/ 	.dword	_ZN40_INTERNAL_735df6a2_4_k_cu_f22a68a4_307484cuda3std3__45__cpo4cendE
	.align		8
        /*0038*/ 	.dword	_ZN40_INTERNAL_735df6a2_4_k_cu_f22a68a4_307484cuda3std3__442_GLOBAL__N__735df6a2_4_k_cu_f22a68a4_307486ignoreE
	.align		8
        /*0040*/ 	.dword	_ZN40_INTERNAL_735df6a2_4_k_cu_f22a68a4_307484cuda3std3__419piecewise_constructE
	.align		8
        /*0048*/ 	.dword	_ZN40_INTERNAL_735df6a2_4_k_cu_f22a68a4_307484cuda3std3__48in_placeE
	.align		8
        /*0050*/ 	.dword	_ZN40_INTERNAL_735df6a2_4_k_cu_f22a68a4_307484cuda3std6ranges3__45__cpo4swapE
	.align		8
        /*0058*/ 	.dword	_ZN40_INTERNAL_735df6a2_4_k_cu_f22a68a4_307484cuda3std6ranges3__45__cpo9iter_moveE
	.align		8
        /*0060*/ 	.dword	_ZN40_INTERNAL_735df6a2_4_k_cu_f22a68a4_307484cute7productE
	.align		8
        /*0068*/ 	.dword	_ZN40_INTERNAL_735df6a2_4_k_cu_f22a68a4_307484cute1_E
	.align		8
        /*0070*/ 	.dword	$str$25
	.align		8
        /*0078*/ 	.dword	$str$26
	.align		8
        /*0080*/ 	.dword	$str$27
	.align		8
        /*0088*/ 	.dword	$str$28


//--------------------- .text._ZN7cutlass13device_kernelINS_4gemm6kernel13GemmUniversalIN4cute5tupleIJiiiiEEENS1_10collective13CollectiveMmaINS1_35MainloopSm100TmaUmmaWarpSpecializedILi4ELi2ELi4ENS5_IJNS4_1CILi4EEESB_NSA_ILi1EEEEEEEENS5_IJNSA_ILi64EEENSA_ILi128EEESF_EEEfNS5_IJlSC_lEEEfSI_NS4_8TiledMMAINS4_8MMA_AtomIJNS4_17SM100_MMA_TF32_SSINS_10tfloat32_tESM_fLi64ELi128ELNS4_4UMMA5MajorE0ELSO_0ELNSN_7ScaleInE0ELSP_0EEEEEENS4_6LayoutINS5_IJSC_SC_SC_EEENS5_IJNSA_ILi0EEESU_SU_EEEEENS5_IJNS4_10UnderscoreESX_SX_EEEEENS4_23SM90_TMA_LOAD_MULTICASTENS4_14ComposedLayoutINS4_7SwizzleILi3ELi4ELi3EEENS4_18smem_ptr_flag_bitsILi32EEENSS_INS5_IJNSA_ILi8EEENSA_ILi32EEEEEENS5_IJS17_SC_EEEEEEEvNS4_8identityES10_S1B_vS1C_EENS_8epilogue10collective18CollectiveEpilogueINS1E_23Sm100TmaWarpSpecializedILi4ELi2ELi16ELb1ELb0EEEJSH_NS5_IJNSS_ISF_SC_EENSS_IS17_SC_EEEEEfSI_fSI_NS1E_6fusion15FusionCallbacksIS1I_NS1M_17LinearCombinationIffffLNS_15FloatRoundStyleE2EEESH_S1L_JEEENS4_5SM1004TMEM4LOAD26SM100_TMEM_LOAD_16dp128b8xENS4_13SM90_TMA_LOADES1B_NS4_17SM75_U32x4_LDSM_NENS4_14SM90_TMA_STOREES1B_NS4_17SM90_U32x4_STSM_NENS4_39AutoVectorizingCopyWithAssumedAlignmentILi128EEEEEEvvEEEEvNT_6ParamsE --------------------------
	.section	.text._ZN7cutlass13device_kernelINS_4gemm6kernel13GemmUniversalIN4cute5tupleIJiiiiEEENS1_10collective13CollectiveMmaINS1_35MainloopSm100TmaUmmaWarpSpecializedILi4ELi2ELi4ENS5_IJNS4_1CILi4EEESB_NSA_ILi1EEEEEEEENS5_IJNSA_ILi64EEENSA_ILi128EEESF_EEEfNS5_IJlSC_lEEEfSI_NS4_8TiledMMAINS4_8MMA_AtomIJNS4_17SM100_MMA_TF32_SSINS_10tfloat32_tESM_fLi64ELi128ELNS4_4UMMA5MajorE0ELSO_0ELNSN_7ScaleInE0ELSP_0EEEEEENS4_6LayoutINS5_IJSC_SC_SC_EEENS5_IJNSA_ILi0EEESU_SU_EEEEENS5_IJNS4_10UnderscoreESX_SX_EEEEENS4_23SM90_TMA_LOAD_MULTICASTENS4_14ComposedLayoutINS4_7SwizzleILi3ELi4ELi3EEENS4_18smem_ptr_flag_bitsILi32EEENSS_INS5_IJNSA_ILi8EEENSA_ILi32EEEEEENS5_IJS17_SC_EEEEEEEvNS4_8identityES10_S1B_vS1C_EENS_8epilogue10collective18CollectiveEpilogueINS1E_23Sm100TmaWarpSpecializedILi4ELi2ELi16ELb1ELb0EEEJSH_NS5_IJNSS_ISF_SC_EENSS_IS17_SC_EEEEEfSI_fSI_NS1E_6fusion15FusionCallbacksIS1I_NS1M_17LinearCombinationIffffLNS_15FloatRoundStyleE2EEESH_S1L_JEEENS4_5SM1004TMEM4LOAD26SM100_TMEM_LOAD_16dp128b8xENS4_13SM90_TMA_LOADES1B_NS4_17SM75_U32x4_LDSM_NENS4_14SM90_TMA_STOREES1B_NS4_17SM90_U32x4_STSM_NENS4_39AutoVectorizingCopyWithAssumedAlignmentILi128EEEEEEvvEEEEvNT_6ParamsE,"ax",@progbits
	.align	128
.text._ZN7cutlass13device_kernelINS_4gemm6kernel13GemmUniversalIN4cute5tupleIJiiiiEEENS1_10collective13CollectiveMmaINS1_35MainloopSm100TmaUmmaWarpSpecializedILi4ELi2ELi4ENS5_IJNS4_1CILi4EEESB_NSA_ILi1EEEEEEEENS5_IJNSA_ILi64EEENSA_ILi128EEESF_EEEfNS5_IJlSC_lEEEfSI_NS4_8TiledMMAINS4_8MMA_AtomIJNS4_17SM100_MMA_TF32_SSINS_10tfloat32_tESM_fLi64ELi128ELNS4_4UMMA5MajorE0ELSO_0ELNSN_7ScaleInE0ELSP_0EEEEEENS4_6LayoutINS5_IJSC_SC_SC_EEENS5_IJNSA_ILi0EEESU_SU_EEEEENS5_IJNS4_10UnderscoreESX_SX_EEEEENS4_23SM90_TMA_LOAD_MULTICASTENS4_14ComposedLayoutINS4_7SwizzleILi3ELi4ELi3EEENS4_18smem_ptr_flag_bitsILi32EEENSS_INS5_IJNSA_ILi8EEENSA_ILi32EEEEEENS5_IJS17_SC_EEEEEEEvNS4_8identityES10_S1B_vS1C_EENS_8epilogue10collective18CollectiveEpilogueINS1E_23Sm100TmaWarpSpecializedILi4ELi2ELi16ELb1ELb0EEEJSH_NS5_IJNSS_ISF_SC_EENSS_IS17_SC_EEEEEfSI_fSI_NS1E_6fusion15FusionCallbacksIS1I_NS1M_17LinearCombinationIffffLNS_15FloatRoundStyleE2EEESH_S1L_JEEENS4_5SM1004TMEM4LOAD26SM100_TMEM_LOAD_16dp128b8xENS4_13SM90_TMA_LOADES1B_NS4_17SM75_U32x4_LDSM_NENS4_14SM90_TMA_STOREES1B_NS4_17SM90_U32x4_STSM_NENS4_39AutoVectorizingCopyWithAssumedAlignmentILi128EEEEEEvvEEEEvNT_6ParamsE:
        .type           _ZN7cutlass13device_kernelINS_4gemm6kernel13GemmUniversalIN4cute5tupleIJiiiiEEENS1_10collective13CollectiveMmaINS1_35MainloopSm100TmaUmmaWarpSpecializedILi4ELi2ELi4ENS5_IJNS4_1CILi4EEESB_NSA_ILi1EEEEEEEENS5_IJNSA_ILi64EEENSA_ILi128EEESF_EEEfNS5_IJlSC_lEEEfSI_NS4_8TiledMMAINS4_8MMA_AtomIJNS4_17SM100_MMA_TF32_SSINS_10tfloat32_tESM_fLi64ELi128ELNS4_4UMMA5MajorE0ELSO_0ELNSN_7ScaleInE0ELSP_0EEEEEENS4_6LayoutINS5_IJSC_SC_SC_EEENS5_IJNSA_ILi0EEESU_SU_EEEEENS5_IJNS4_10UnderscoreESX_SX_EEEEENS4_23SM90_TMA_LOAD_MULTICASTENS4_14ComposedLayoutINS4_7SwizzleILi3ELi4ELi3EEENS4_18smem_ptr_flag_bitsILi32EEENSS_INS5_IJNSA_ILi8EEENSA_ILi32EEEEEENS5_IJS17_SC_EEEEEEEvNS4_8identityES10_S1B_vS1C_EENS_8epilogue10collective18CollectiveEpilogueINS1E_23Sm100TmaWarpSpecializedILi4ELi2ELi16ELb1ELb0EEEJSH_NS5_IJNSS_ISF_SC_EENSS_IS17_SC_EEEEEfSI_fSI_NS1E_6fusion15FusionCallbacksIS1I_NS1M_17LinearCombinationIffffLNS_15FloatRoundStyleE2EEESH_S1L_JEEENS4_5SM1004TMEM4LOAD26SM100_TMEM_LOAD_16dp128b8xENS4_13SM90_TMA_LOADES1B_NS4_17SM75_U32x4_LDSM_NENS4_14SM90_TMA_STOREES1B_NS4_17SM90_U32x4_STSM_NENS4_39AutoVectorizingCopyWithAssumedAlignmentILi128EEEEEEvvEEEEvNT_6ParamsE,@function
        .size           _ZN7cutlass13device_kernelINS_4gemm6kernel13GemmUniversalIN4cute5tupleIJiiiiEEENS1_10collective13CollectiveMmaINS1_35MainloopSm100TmaUmmaWarpSpecializedILi4ELi2ELi4ENS5_IJNS4_1CILi4EEESB_NSA_ILi1EEEEEEEENS5_IJNSA_ILi64EEENSA_ILi128EEESF_EEEfNS5_IJlSC_lEEEfSI_NS4_8TiledMMAINS4_8MMA_AtomIJNS4_17SM100_MMA_TF32_SSINS_10tfloat32_tESM_fLi64ELi128ELNS4_4UMMA5MajorE0ELSO_0ELNSN_7ScaleInE0ELSP_0EEEEEENS4_6LayoutINS5_IJSC_SC_SC_EEENS5_IJNSA_ILi0EEESU_SU_EEEEENS5_IJNS4_10UnderscoreESX_SX_EEEEENS4_23SM90_TMA_LOAD_MULTICASTENS4_14ComposedLayoutINS4_7SwizzleILi3ELi4ELi3EEENS4_18smem_ptr_flag_bitsILi32EEENSS_INS5_IJNSA_ILi8EEENSA_ILi32EEEEEENS5_IJS17_SC_EEEEEEEvNS4_8identityES10_S1B_vS1C_EENS_8epilogue10collective18CollectiveEpilogueINS1E_23Sm100TmaWarpSpecializedILi4ELi2ELi16ELb1ELb0EEEJSH_NS5_IJNSS_ISF_SC_EENSS_IS17_SC_EEEEEfSI_fSI_NS1E_6fusion15FusionCallbacksIS1I_NS1M_17LinearCombinationIffffLNS_15FloatRoundStyleE2EEESH_S1L_JEEENS4_5SM1004TMEM4LOAD26SM100_TMEM_LOAD_16dp128b8xENS4_13SM90_TMA_LOADES1B_NS4_17SM75_U32x4_LDSM_NENS4_14SM90_TMA_STOREES1B_NS4_17SM90_U32x4_STSM_NENS4_39AutoVectorizingCopyWithAssumedAlignmentILi128EEEEEEvvEEEEvNT_6ParamsE,(.L_x_187 - _ZN7cutlass13device_kernelINS_4gemm6kernel13GemmUniversalIN4cute5tupleIJiiiiEEENS1_10collective13CollectiveMmaINS1_35MainloopSm100TmaUmmaWarpSpecializedILi4ELi2ELi4ENS5_IJNS4_1CILi4EEESB_NSA_ILi1EEEEEEEENS5_IJNSA_ILi64EEENSA_ILi128EEESF_EEEfNS5_IJlSC_lEEEfSI_NS4_8TiledMMAINS4_8MMA_AtomIJNS4_17SM100_MMA_TF32_SSINS_10tfloat32_tESM_fLi64ELi128ELNS4_4UMMA5MajorE0ELSO_0ELNSN_7ScaleInE0ELSP_0EEEEEENS4_6LayoutINS5_IJSC_SC_SC_EEENS5_IJNSA_ILi0EEESU_SU_EEEEENS5_IJNS4_10UnderscoreESX_SX_EEEEENS4_23SM90_TMA_LOAD_MULTICASTENS4_14ComposedLayoutINS4_7SwizzleILi3ELi4ELi3EEENS4_18smem_ptr_flag_bitsILi32EEENSS_INS5_IJNSA_ILi8EEENSA_ILi32EEEEEENS5_IJS17_SC_EEEEEEEvNS4_8identityES10_S1B_vS1C_EENS_8epilogue10collective18CollectiveEpilogueINS1E_23Sm100TmaWarpSpecializedILi4ELi2ELi16ELb1ELb0EEEJSH_NS5_IJNSS_ISF_SC_EENSS_IS17_SC_EEEEEfSI_fSI_NS1E_6fusion15FusionCallbacksIS1I_NS1M_17LinearCombinationIffffLNS_15FloatRoundStyleE2EEESH_S1L_JEEENS4_5SM1004TMEM4LOAD26SM100_TMEM_LOAD_16dp128b8xENS4_13SM90_TMA_LOADES1B_NS4_17SM75_U32x4_LDSM_NENS4_14SM90_TMA_STOREES1B_NS4_17SM90_U32x4_STSM_NENS4_39AutoVectorizingCopyWithAssumedAlignmentILi128EEEEEEvvEEEEvNT_6ParamsE)
        .other          _ZN7cutlass13device_kernelINS_4gemm6kernel13GemmUniversalIN4cute5tupleIJiiiiEEENS1_10collective13CollectiveMmaINS1_35MainloopSm100TmaUmmaWarpSpecializedILi4ELi2ELi4ENS5_IJNS4_1CILi4EEESB_NSA_ILi1EEEEEEEENS5_IJNSA_ILi64EEENSA_ILi128EEESF_EEEfNS5_IJlSC_lEEEfSI_NS4_8TiledMMAINS4_8MMA_AtomIJNS4_17SM100_MMA_TF32_SSINS_10tfloat32_tESM_fLi64ELi128ELNS4_4UMMA5MajorE0ELSO_0ELNSN_7ScaleInE0ELSP_0EEEEEENS4_6LayoutINS5_IJSC_SC_SC_EEENS5_IJNSA_ILi0EEESU_SU_EEEEENS5_IJNS4_10UnderscoreESX_SX_EEEEENS4_23SM90_TMA_LOAD_MULTICASTENS4_14ComposedLayoutINS4_7SwizzleILi3ELi4ELi3EEENS4_18smem_ptr_flag_bitsILi32EEENSS_INS5_IJNSA_ILi8EEENSA_ILi32EEEEEENS5_IJS17_SC_EEEEEEEvNS4_8identityES10_S1B_vS1C_EENS_8epilogue10collective18CollectiveEpilogueINS1E_23Sm100TmaWarpSpecializedILi4ELi2ELi16ELb1ELb0EEEJSH_NS5_IJNSS_ISF_SC_EENSS_IS17_SC_EEEEEfSI_fSI_NS1E_6fusion15FusionCallbacksIS1I_NS1M_17LinearCombinationIffffLNS_15FloatRoundStyleE2EEESH_S1L_JEEENS4_5SM1004TMEM4LOAD26SM100_TMEM_LOAD_16dp128b8xENS4_13SM90_TMA_LOADES1B_NS4_17SM75_U32x4_LDSM_NENS4_14SM90_TMA_STOREES1B_NS4_17SM90_U32x4_STSM_NENS4_39AutoVectorizingCopyWithAssumedAlignmentILi128EEEEEEvvEEEEvNT_6ParamsE,@"STO_CUDA_ENTRY STV_DEFAULT"
_ZN7cutlass13device_kernelINS_4gemm6kernel13GemmUniversalIN4cute5tupleIJiiiiEEENS1_10collective13CollectiveMmaINS1_35MainloopSm100TmaUmmaWarpSpecializedILi4ELi2ELi4ENS5_IJNS4_1CILi4EEESB_NSA_ILi1EEEEEEEENS5_IJNSA_ILi64EEENSA_ILi128EEESF_EEEfNS5_IJlSC_lEEEfSI_NS4_8TiledMMAINS4_8MMA_AtomIJNS4_17SM100_MMA_TF32_SSINS_10tfloat32_tESM_fLi64ELi128ELNS4_4UMMA5MajorE0ELSO_0ELNSN_7ScaleInE0ELSP_0EEEEEENS4_6LayoutINS5_IJSC_SC_SC_EEENS5_IJNSA_ILi0EEESU_SU_EEEEENS5_IJNS4_10UnderscoreESX_SX_EEEEENS4_23SM90_TMA_LOAD_MULTICASTENS4_14ComposedLayoutINS4_7SwizzleILi3ELi4ELi3EEENS4_18smem_ptr_flag_bitsILi32EEENSS_INS5_IJNSA_ILi8EEENSA_ILi32EEEEEENS5_IJS17_SC_EEEEEEEvNS4_8identityES10_S1B_vS1C_EENS_8epilogue10collective18CollectiveEpilogueINS1E_23Sm100TmaWarpSpecializedILi4ELi2ELi16ELb1ELb0EEEJSH_NS5_IJNSS_ISF_SC_EENSS_IS17_SC_EEEEEfSI_fSI_NS1E_6fusion15FusionCallbacksIS1I_NS1M_17LinearCombinationIffffLNS_15FloatRoundStyleE2EEESH_S1L_JEEENS4_5SM1004TMEM4LOAD26SM100_TMEM_LOAD_16dp128b8xENS4_13SM90_TMA_LOADES1B_NS4_17SM75_U32x4_LDSM_NENS4_14SM90_TMA_STOREES1B_NS4_17SM90_U32x4_STSM_NENS4_39AutoVectorizingCopyWithAssumedAlignmentILi128EEEEEEvvEEEEvNT_6ParamsE:
[----:B------:R-:W1:Y:S01]  /*0000*/  LDC R1, c[0x0][0x37c] ;  /* 0x0000df00ff017b82 */ /* 0x000e620000000800 */
[----:B------:R-:W2:Y:S01]  /*0010*/  S2R R79, SR_TID.X ;  /* 0x00000000004f7919 */ /* 0x000ea20000002100 */
[----:B------:R-:W3:Y:S01]  /*0020*/  LDCU.64 UR8, c[0x0][0x890] ;  /* 0x00011200ff0877ac */ /* 0x000ee20008000a00 */
[----:B------:R-:W-:Y:S02]  /*0030*/  PRMT R68, RZ, 0x7610, R68 ;  /* 0x00007610ff447816 */ /* 0x000fe40000000044 */
[----:B------:R-:W-:Y:S02]  /*0040*/  ELECT P4, URZ, PT ;  /* 0x0000000000ff782f */ /* 0x000fe40003880000 */
[----:B---3--:R-:W-:-:S04]  /*0050*/  ISETP.NE.U32.AND P0, PT, RZ, UR8, PT ;  /* 0x00000008ff007c0c */ /* 0x008fc8000bf05070 */
[----:B------:R-:W-:Y:S02]  /*0060*/  ISETP.NE.AND.EX P1, PT, RZ, UR9, PT, P0 ;  /* 0x00000009ff007c0c */ /* 0x000fe4000bf25300 */
[----:B--2---:R-:W-:-:S05]  /*0070*/  SHF.R.U32.HI R69, RZ, 0x5, R79 ;  /* 0x00000005ff457819 */ /* 0x004fca000001164f */
[----:B------:R-:W2:Y:S02]  /*0080*/  SHFL.IDX PT, R0, R69, RZ, 0x1f ;  /* 0x00001fff45007589 */ /* 0x000ea400000e0000 */
[----:B--2---:R-:W-:-:S04]  /*0090*/  R2UR UR17, R0 ;  /* 0x00000000001172ca */ /* 0x004fc800000e0000 */
[----:B-1----:R-:W-:Y:S05]  /*00a0*/  @P1 BRA `(.L_x_0) ;  /* 0x0000000000301947 */ /* 0x002fea0003800000 */
[----:B------:R-:W1:Y:S02]  /*00b0*/  LDCU.64 UR4, c[0x0][0x888] ;  /* 0x00011100ff0477ac */ /* 0x000e640008000a00 */
[----:B-1----:R-:W-:-:S04]  /*00c0*/  UISETP.NE.U32.AND UP0, UPT, UR4, URZ, UPT ;  /* 0x000000ff0400728c */ /* 0x002fc8000bf05070 */
[----:B------:R-:W-:-:S09]  /*00d0*/  UISETP.NE.AND.EX UP0, UPT, UR5, URZ, UPT, UP0 ;  /* 0x000000ff0500728c */ /* 0x000fd2000bf05300 */
[----:B------:R-:W-:Y:S05]  /*00e0*/  BRA.U !UP0, `(.L_x_1) ;  /* 0x0000000108147547 */ /* 0x000fea000b800000 */
[----:B------:R-:W1:Y:S01]  /*00f0*/  LDC.64 R26, c[0x0][0x888] ;  /* 0x00022200ff1a7b82 */ /* 0x000e620000000a00 */
[----:B------:R-:W1:Y:S02]  /*0100*/  LDCU.64 UR4, c[0x0][0x358] ;  /* 0x00006b00ff0477ac */ /* 0x000e640008000a00 */
[----:B-1----:R1:W5:Y:S01]  /*0110*/  LDG.E R26, desc[UR4][R26.64] ;  /* 0x000000041a1a7981 */ /* 0x002362000c1e1900 */
[----:B------:R-:W-:Y:S01]  /*0120*/  HFMA2 R68, -RZ, RZ, 0, 5.9604644775390625e-08 ;  /* 0x00000001ff447431 */ /* 0x000fe200000001ff */
[----:B------:R-:W-:Y:S05]  /*0130*/  BRA `(.L_x_0) ;  /* 0x00000000000c7947 */ /* 0x000fea0003800000 */
.L_x_1:
[----:B------:R-:W1:Y:S01]  /*0140*/  LDCU UR4, c[0x0][0x880] ;  /* 0x00011000ff0477ac */ /* 0x000e620008000800 */
[----:B------:R-:W-:Y:S01]  /*0150*/  HFMA2 R68, -RZ, RZ, 0, 5.9604644775390625e-08 ;  /* 0x00000001ff447431 */ /* 0x000fe200000001ff */
[----:B-1----:R-:W-:-:S07]  /*0160*/  MOV R26, UR4 ;  /* 0x00000004001a7c02 */ /* 0x002fce0008000f00 */
.L_x_0:
[----:B------:R-:W2:Y:S02]  /*0170*/  LDCU.64 UR4, c[0x0][0x8b0] ;  /* 0x00011600ff0477ac */ /* 0x000ea40008000a00 */
[----:B--2---:R-:W-:-:S04]  /*0180*/  UISETP.NE.U32.AND UP0, UPT, UR4, URZ, UPT ;  /* 0x000000ff0400728c */ /* 0x004fc8000bf05070 */
[----:B------:R-:W-:-:S09]  /*0190*/  UISETP.NE.AND.EX UP0, UPT, UR5, URZ, UPT, UP0 ;  /* 0x000000ff0500728c */ /* 0x000fd2000bf05300 */
[----:B------:R-:W-:Y:S05]  /*01a0*/  BRA.U UP0, `(.L_x_2) ;  /* 0x0000000100287547 */ /* 0x000fea000b800000 */
[----:B------:R-:W2:Y:S02]  /*01b0*/  LDCU.64 UR4, c[0x0][0x8a8] ;  /* 0x00011500ff0477ac */ /* 0x000ea40008000a00 */
[----:B--2---:R-:W-:-:S04]  /*01c0*/  UISETP.NE.U32.AND UP0, UPT, UR4, URZ, UPT ;  /* 0x000000ff0400728c */ /* 0x004fc8000bf05070 */
[----:B------:R-:W-:-:S09]  /*01d0*/  UISETP.NE.AND.EX UP0, UPT, UR5, URZ, UPT, UP0 ;  /* 0x000000ff0500728c */ /* 0x000fd2000bf05300 */
[----:B------:R-:W-:Y:S05]  /*01e0*/  BRA.U !UP0, `(.L_x_3) ;  /* 0x0000000108107547 */ /* 0x000fea000b800000 */
[----:B------:R-:W2:Y:S01]  /*01f0*/  LDC.64 R24, c[0x0][0x8a8] ;  /* 0x00022a00ff187b82 */ /* 0x000ea20000000a00 */
[----:B------:R-:W2:Y:S02]  /*0200*/  LDCU.64 UR4, c[0x0][0x358] ;  /* 0x00006b00ff0477ac */ /* 0x000ea40008000a00 */
[----:B--2---:R2:W5:Y:S01]  /*0210*/  LDG.E R24, desc[UR4][R24.64] ;  /* 0x0000000418187981 */ /* 0x004562000c1e1900 */
[----:B------:R-:W-:Y:S05]  /*0220*/  BRA `(.L_x_2) ;  /* 0x0000000000087947 */ /* 0x000fea0003800000 */
.L_x_3:
[----:B------:R-:W2:Y:S02]  /*0230*/  LDCU UR4, c[0x0][0x8a0] ;  /* 0x00011400ff0477ac */ /* 0x000ea40008000800 */
[----:B--2---:R-:W-:Y:S02]  /*0240*/  MOV R24, UR4 ;  /* 0x0000000400187c02 */ /* 0x004fe40008000f00 */
.L_x_2:
[----:B------:R-:W-:Y:S01]  /*0250*/  IMAD.U32 R0, RZ, RZ, UR17 ;  /* 0x00000011ff007e24 */ /* 0x000fe2000f8e00ff */
[----:B------:R-:W-:Y:S04]  /*0260*/  BSSY.RECONVERGENT B0, `(.L_x_4) ;  /* 0x000000c000007945 */ /* 0x000fe80003800200 */
[C---:B------:R-:W-:Y:S02]  /*0270*/  ISETP.NE.OR P2, PT, R0.reuse, 0x1, !P4 ;  /* 0x000000010000780c */ /* 0x040fe40006745670 */
[----:B------:R-:W-:-:S11]  /*0280*/  ISETP.NE.OR P1, PT, R0, 0x3, !P4 ;  /* 0x000000030000780c */ /* 0x000fd60006725670 */
[----:B------:R-:W-:Y:S05]  /*0290*/  @P2 BRA `(.L_x_5) ;  /* 0x0000000000202947 */ /* 0x000fea0003800000 */
[----:B------:R-:W3:Y:S02]  /*02a0*/  LDCU.64 UR4, c[0x0][0x348] ;  /* 0x00006900ff0477ac */ /* 0x000ee40008000a00 */
[----:B---3--:R-:W-:Y:S02]  /*02b0*/  UIADD3 UR6, UP1, UPT, UR4, 0x80, URZ ;  /* 0x0000008004067890 */ /* 0x008fe4000ff3e0ff */
[----:B------:R-:W-:Y:S02]  /*02c0*/  UIADD3 UR4, UP0, UPT, UR4, 0x180, URZ ;  /* 0x0000018004047890 */ /* 0x000fe4000ff1e0ff */
[----:B------:R-:W-:Y:S02]  /*02d0*/  UIADD3.X UR7, UPT, UPT, URZ, UR5, URZ, UP1, !UPT ;  /* 0x00000005ff077290 */ /* 0x000fe40008ffe4ff */
[----:B------:R-:W-:-:S07]  /*02e0*/  UIADD3.X UR5, UPT, UPT, URZ, UR5, URZ, UP0, !UPT ;  /* 0x00000005ff057290 */ /* 0x000fce00087fe4ff */
[----:B------:R3:W-:Y:S02]  /*02f0*/  UTMACCTL.PF [UR6] ;  /* 0x00000000060079b9 */ /* 0x0007e40008040000 */
[----:B------:R3:W-:Y:S02]  /*0300*/  UTMACCTL.PF [UR4] ;  /* 0x00000000040079b9 */ /* 0x0007e40008040000 */
[----:B---3--:R-:W-:Y:S01]  /*0310*/  NOP ;  /* 0x0000000000007918 */ /* 0x008fe20000000000 */
.L_x_5:
[----:B------:R-:W-:Y:S05]  /*0320*/  BSYNC.RECONVERGENT B0 ;  /* 0x0000000000007941 */ /* 0x000fea0003800200 */
.L_x_4:
[----:B------:R-:W-:Y:S04]  /*0330*/  BSSY.RECONVERGENT B0, `(.L_x_6) ;  /* 0x000000a000007945 */ /* 0x000fe80003800200 */
        /* <DEDUP_REMOVED lines=9> */
.L_x_7:
[----:B------:R-:W-:Y:S05]  /*03d0*/  BSYNC.RECONVERGENT B0 ;  /* 0x0000000000007941 */ /* 0x000fea0003800200 */
.L_x_6:
[----:B------:R-:W3:Y:S01]  /*03e0*/  LDCU.64 UR4, c[0x0][0x888] ;  /* 0x00011100ff0477ac */ /* 0x000ee20008000a00 */
[----:B------:R-:W-:Y:S01]  /*03f0*/  ISETP.NE.AND.EX P0, PT, RZ, UR9, PT, P0 ;  /* 0x00000009ff007c0c */ /* 0x000fe2000bf05300 */
[----:B------:R-:W-:Y:S01]  /*0400*/  UPLOP3.LUT UP3, UPT, UPT, UPT, UPT, 0x80, 0x8 ;  /* 0x000000000008789c */ /* 0x000fe20003f6f070 */
[----:B---3--:R-:W-:-:S04]  /*0410*/  ISETP.NE.U32.AND P1, PT, RZ, UR4, PT ;  /* 0x00000004ff007c0c */ /* 0x008fc8000bf25070 */
[----:B------:R-:W-:-:S13]  /*0420*/  ISETP.NE.AND.EX P1, PT, RZ, UR5, PT, P1 ;  /* 0x00000005ff007c0c */ /* 0x000fda000bf25310 */
[----:B------:R-:W-:Y:S05]  /*0430*/  @P1 BRA P0, `(.L_x_8) ;  /* 0x0000000000281947 */ /* 0x000fea0000000000 */
[----:B------:R-:W-:Y:S01]  /*0440*/  UISETP.NE.U32.AND UP0, UPT, UR8, URZ, UPT ;  /* 0x000000ff0800728c */ /* 0x000fe2000bf05070 */
[----:B-----5:R-:W-:Y:S01]  /*0450*/  FSETP.NEU.AND P0, PT, R26, RZ, PT ;  /* 0x000000ff1a00720b */ /* 0x020fe20003f0d000 */
[----:B------:R-:W-:Y:S02]  /*0460*/  UISETP.NE.U32.AND UP2, UPT, UR4, URZ, UPT ;  /* 0x000000ff0400728c */ /* 0x000fe4000bf45070 */
[----:B------:R-:W-:Y:S02]  /*0470*/  UISETP.NE.AND.EX UP1, UPT, UR9, URZ, UPT, UP0 ;  /* 0x000000ff0900728c */ /* 0x000fe4000bf25300 */
[----:B------:R-:W-:-:S04]  /*0480*/  UISETP.NE.AND.EX UP0, UPT, UR5, URZ, UPT, UP2 ;  /* 0x000000ff0500728c */ /* 0x000fc8000bf05320 */
[----:B------:R-:W-:-:S04]  /*0490*/  USEL UR4, URZ, 0xffffffff, UP0 ;  /* 0xffffffffff047887 */ /* 0x000fc80008000000 */
[----:B------:R-:W-:Y:S01]  /*04a0*/  VOTEU.ANY UP0, P0 ;  /* 0x0000000000ff7886 */ /* 0x000fe20000000100 */
[----:B------:R-:W-:-:S04]  /*04b0*/  @!UP1 USEL UR4, URZ, 0xffffffff, UP0 ;  /* 0xffffffffff049887 */ /* 0x000fc80008000000 */
[----:B------:R-:W-:-:S04]  /*04c0*/  ULOP3.LUT UR4, UR4, 0x1, URZ, 0xc0, !UPT ;  /* 0x0000000104047892 */ /* 0x000fc8000f8ec0ff */
[----:B------:R-:W-:-:S11]  /*04d0*/  UISETP.NE.U32.AND UP3, UPT, UR4, 0x1, UPT ;  /* 0x000000010400788c */ /* 0x000fd6000bf65070 */
.L_x_8:
[----:B------:R-:W3:Y:S01]  /*04e0*/  SHFL.IDX PT, R2, R69, RZ, 0x1f ;  /* 0x00001fff45027589 */ /* 0x000ee200000e0000 */
[----:B------:R-:W-:-:S04]  /*04f0*/  UISETP.NE.AND UP0, UPT, UR17, 0x2, UPT ;  /* 0x000000021100788c */ /* 0x000fc8000bf05270 */
[----:B------:R-:W-:Y:S01]  /*0500*/  USEL UR40, URZ, 0x1, UP0 ;  /* 0x00000001ff287887 */ /* 0x000fe20008000000 */
[----:B---3--:R-:W-:-:S13]  /*0510*/  ISETP.NE.AND P0, PT, R2, RZ, PT ;  /* 0x000000ff0200720c */ /* 0x008fda0003f05270 */
[----:B------:R-:W-:Y:S05]  /*0520*/  @P0 BRA `(.L_x_9) ;  /* 0x0000000000580947 */ /* 0x000fea0003800000 */
[----:B------:R-:W3:Y:S01]  /*0530*/  S2UR UR4, SR_CgaCtaId ;  /* 0x00000000000479c3 */ /* 0x000ee20000008800 */
[----:B------:R-:W-:Y:S01]  /*0540*/  UMOV UR5, 0x400 ;  /* 0x0000040000057882 */ /* 0x000fe20000000000 */
[----:B------:R-:W-:Y:S01]  /*0550*/  UMOV UR8, 0x1 ;  /* 0x0000000100087882 */ /* 0x000fe20000000000 */
[----:B------:R-:W-:Y:S01]  /*0560*/  UMOV UR6, 0x7 ;  /* 0x0000000700067882 */ /* 0x000fe20000000000 */
[----:B------:R-:W-:-:S04]  /*0570*/  UIADD3 UR8, UPT, UPT, -UR8, 0x100000, URZ ;  /* 0x0010000008087890 */ /* 0x000fc8000fffe1ff */
[----:B------:R-:W-:Y:S02]  /*0580*/  USHF.L.U32 UR9, UR8, 0xb, URZ ;  /* 0x0000000b08097899 */ /* 0x000fe400080006ff */
[----:B------:R-:W-:Y:S02]  /*0590*/  USHF.L.U32 UR8, UR8, 0x1, URZ ;  /* 0x0000000108087899 */ /* 0x000fe400080006ff */
[----:B------:R-:W-:-:S04]  /*05a0*/  UIADD3 UR6, UPT, UPT, -UR6, 0x100000, URZ ;  /* 0x0010000006067890 */ /* 0x000fc8000fffe1ff */
[----:B------:R-:W-:Y:S02]  /*05b0*/  USHF.L.U32 UR7, UR6, 0xb, URZ ;  /* 0x0000000b06077899 */ /* 0x000fe400080006ff */
[----:B------:R-:W-:Y:S01]  /*05c0*/  USHF.L.U32 UR6, UR6, 0x1, URZ ;  /* 0x0000000106067899 */ /* 0x000fe200080006ff */
[----:B------:R-:W-:Y:S01]  /*05d0*/  ELECT P0, URZ, PT ;  /* 0x0000000000ff782f */ /* 0x000fe20003800000 */
[----:B---3--:R-:W-:Y:S01]  /*05e0*/  ULEA UR4, UR4, UR5, 0x18 ;  /* 0x0000000504047291 */ /* 0x008fe2000f8ec0ff */
[----:B------:R-:W3:Y:S11]  /*05f0*/  FENCE.VIEW.ASYNC.S ;  /* 0x00000000000073c6 */ /* 0x000ef60000000000 */
[----:B---3--:R3:W4:Y:S01]  /*0600*/  SYNCS.EXCH.64 URZ, [UR4], UR8 ;  /* 0x0000000804ff75b2 */ /* 0x0087220008000100 */
[----:B------:R3:W1:Y:S01]  /*0610*/  SYNCS.EXCH.64 URZ, [UR4+0x20], UR6 ;  /* 0x0000200604ff75b2 */ /* 0x0006620008000100 */
[----:B------:R3:W1:Y:S01]  /*0620*/  SYNCS.EXCH.64 URZ, [UR4+0x8], UR8 ;  /* 0x0000080804ff75b2 */ /* 0x0006620008000100 */
[----:B------:R3:W1:Y:S01]  /*0630*/  SYNCS.EXCH.64 URZ, [UR4+0x28], UR6 ;  /* 0x0000280604ff75b2 */ /* 0x0006620008000100 */
[----:B------:R3:W1:Y:S01]  /*0640*/  SYNCS.EXCH.64 URZ, [UR4+0x10], UR8 ;  /* 0x0000100804ff75b2 */ /* 0x0006620008000100 */
[----:B------:R3:W1:Y:S01]  /*0650*/  SYNCS.EXCH.64 URZ, [UR4+0x30], UR6 ;  /* 0x0000300604ff75b2 */ /* 0x0006620008000100 */
[----:B------:R3:W1:Y:S01]  /*0660*/  SYNCS.EXCH.64 URZ, [UR4+0x18], UR8 ;  /* 0x0000180804ff75b2 */ /* 0x0006620008000100 */
[----:B------:R3:W1:Y:S01]  /*0670*/  SYNCS.EXCH.64 URZ, [UR4+0x38], UR6 ;  /* 0x0000380604ff75b2 */ /* 0x0006620008000100 */
[----:B------:R-:W-:Y:S01]  /*0680*/  NOP ;  /* 0x0000000000007918 */ /* 0x000fe20000000000 */
.L_x_9:
[----:B------:R-:W2:Y:S01]  /*0690*/  SHFL.IDX PT, R2, R69, RZ, 0x1f ;  /* 0x00001fff45027589 */ /* 0x000ea200000e0000 */
[----:B------:R-:W-:Y:S01]  /*06a0*/  NOP ;  /* 0x0000000000007918 */ /* 0x000fe20000000000 */
[----:B--2---:R-:W-:-:S13]  /*06b0*/  ISETP.NE.AND P0, PT, R2, 0x1, PT ;  /* 0x000000010200780c */ /* 0x004fda0003f05270 */
[----:B------:R-:W-:Y:S05]  /*06c0*/  @P0 BRA `(.L_x_10) ;  /* 0x0000000000580947 */ /* 0x000fea0003800000 */
[----:B---3--:R-:W2:Y:S01]  /*06d0*/  S2UR UR4, SR_CgaCtaId ;  /* 0x00000000000479c3 */ /* 0x008ea20000008800 */
        /* <DEDUP_REMOVED lines=10> */
[----:B--2---:R-:W-:Y:S01]  /*0780*/  ULEA UR4, UR4, UR5, 0x18 ;  /* 0x0000000504047291 */ /* 0x004fe2000f8ec0ff */
[----:B------:R-:W2:Y:S11]  /*0790*/  FENCE.VIEW.ASYNC.S ;  /* 0x00000000000073c6 */ /* 0x000eb60000000000 */
[----:B--2---:R2:W3:Y:S01]  /*07a0*/  SYNCS.EXCH.64 URZ, [UR4+0x40], UR8 ;  /* 0x0000400804ff75b2 */ /* 0x0044e20008000100 */
        /* <DEDUP_REMOVED lines=8> */
.L_x_10:
[----:B------:R-:W4:Y:S01]  /*0830*/  SHFL.IDX PT, R2, R69, RZ, 0x1f ;  /* 0x00001fff45027589 */ /* 0x000f2200000e0000 */
[----:B------:R-:W-:Y:S01]  /*0840*/  NOP ;  /* 0x0000000000007918 */ /* 0x000fe20000000000 */
[----:B----4-:R-:W-:-:S13]  /*0850*/  ISETP.NE.AND P0, PT, R2, 0x3, PT ;  /* 0x000000030200780c */ /* 0x010fda0003f05270 */
[----:B------:R-:W-:Y:S05]  /*0860*/  @P0 BRA `(.L_x_11) ;  /* 0x0000000000300947 */ /* 0x000fea0003800000 */
[----:B--23--:R-:W2:Y:S01]  /*0870*/  S2UR UR4, SR_CgaCtaId ;  /* 0x00000000000479c3 */ /* 0x00cea20000008800 */
[----:B------:R-:W-:Y:S01]  /*0880*/  UMOV UR6, 0x400 ;  /* 0x0000040000067882 */ /* 0x000fe20000000000 */
[----:B------:R-:W-:Y:S01]  /*0890*/  UMOV UR5, 0x20 ;  /* 0x0000002000057882 */ /* 0x000fe20000000000 */
[----:B------:R-:W-:Y:S01]  /*08a0*/  ELECT P0, URZ, PT ;  /* 0x0000000000ff782f */ /* 0x000fe20003800000 */
[----:B--2---:R-:W-:Y:S02]  /*08b0*/  ULEA UR6, UR4, UR6, 0x18 ;  /* 0x0000000604067291 */ /* 0x004fe4000f8ec0ff */
[----:B------:R-:W-:-:S04]  /*08c0*/  UIADD3 UR4, UPT, UPT, -UR5, 0x100000, URZ ;  /* 0x0010000005047890 */ /* 0x000fc8000fffe1ff */
[----:B------:R-:W-:Y:S02]  /*08d0*/  USHF.L.U32 UR5, UR4, 0xb, URZ ;  /* 0x0000000b04057899 */ /* 0x000fe400080006ff */
[----:B------:R-:W-:Y:S01]  /*08e0*/  USHF.L.U32 UR4, UR4, 0x1, URZ ;  /* 0x0000000104047899 */ /* 0x000fe200080006ff */
[----:B------:R-:W2:Y:S11]  /*08f0*/  FENCE.VIEW.ASYNC.S ;  /* 0x00000000000073c6 */ /* 0x000eb60000000000 */
[----:B--2---:R4:W2:Y:S01]  /*0900*/  SYNCS.EXCH.64 URZ, [UR6+0x80], UR4 ;  /* 0x0000800406ff75b2 */ /* 0x0048a20008000100 */
[----:B------:R4:W3:Y:S02]  /*0910*/  SYNCS.EXCH.64 URZ, [UR6+0x88], UR4 ;  /* 0x0000880406ff75b2 */ /* 0x0008e40008000100 */
[----:B----4-:R-:W-:Y:S01]  /*0920*/  NOP ;  /* 0x0000000000007918 */ /* 0x010fe20000000000 */
.L_x_11:
[----:B------:R-:W4:Y:S01]  /*0930*/  SHFL.IDX PT, R2, R69, RZ, 0x1f ;  /* 0x00001fff45027589 */ /* 0x000f2200000e0000 */
[----:B------:R-:W-:Y:S01]  /*0940*/  NOP ;  /* 0x0000000000007918 */ /* 0x000fe20000000000 */
[----:B----4-:R-:W-:-:S13]  /*0950*/  ISETP.NE.AND P0, PT, R2, 0x4, PT ;  /* 0x000000040200780c */ /* 0x010fda0003f05270 */
[----:B------:R-:W-:Y:S05]  /*0960*/  @P0 BRA `(.L_x_12) ;  /* 0x00000000004c0947 */ /* 0x000fea0003800000 */
[----:B--23--:R-:W2:Y:S01]  /*0970*/  S2UR UR6, SR_CgaCtaId ;  /* 0x00000000000679c3 */ /* 0x00cea20000008800 */
[----:B------:R-:W-:Y:S01]  /*0980*/  UMOV UR4, 0xe20 ;  /* 0x00000e2000047882 */ /* 0x000fe20000000000 */
[----:B------:R-:W-:Y:S01]  /*0990*/  UMOV UR5, 0x400 ;  /* 0x0000040000057882 */ /* 0x000fe20000000000 */
[----:B------:R-:W-:Y:S01]  /*09a0*/  USEL UR4, UR4, 0xc20, UP3 ;  /* 0x00000c2004047887 */ /* 0x000fe20009800000 */
[----:B------:R-:W-:Y:S01]  /*09b0*/  UMOV UR8, 0x1 ;  /* 0x0000000100087882 */ /* 0x000fe20000000000 */
[----:B------:R-:W-:Y:S01]  /*09c0*/  ELECT P0, URZ, PT ;  /* 0x0000000000ff782f */ /* 0x000fe20003800000 */
[----:B------:R-:W-:-:S04]  /*09d0*/  UIADD3 UR8, UPT, UPT, -UR8, 0x100000, URZ ;  /* 0x0010000008087890 */ /* 0x000fc8000fffe1ff */
[----:B------:R-:W-:Y:S02]  /*09e0*/  USHF.L.U32 UR9, UR8, 0xb, URZ ;  /* 0x0000000b08097899 */ /* 0x000fe400080006ff */
[----:B------:R-:W-:Y:S02]  /*09f0*/  USHF.L.U32 UR8, UR8, 0x1, URZ ;  /* 0x0000000108087899 */ /* 0x000fe400080006ff */
[----:B--2---:R-:W-:Y:S02]  /*0a00*/  ULEA UR6, UR6, UR5, 0x18 ;  /* 0x0000000506067291 */ /* 0x004fe4000f8ec0ff */
[----:B------:R-:W-:-:S04]  /*0a10*/  UIADD3 UR4, UPT, UPT, -UR4, 0x100000, URZ ;  /* 0x0010000004047890 */ /* 0x000fc8000fffe1ff */
[----:B------:R-:W-:Y:S02]  /*0a20*/  USHF.L.U32 UR5, UR4, 0xb, URZ ;  /* 0x0000000b04057899 */ /* 0x000fe400080006ff */
[----:B------:R-:W-:Y:S01]  /*0a30*/  USHF.L.U32 UR4, UR4, 0x1, URZ ;  /* 0x0000000104047899 */ /* 0x000fe200080006ff */
[----:B------:R-:W2:Y:S03]  /*0a40*/  FENCE.VIEW.ASYNC.S ;  /* 0x00000000000073c6 */ /* 0x000ea60000000000 */
[----:B--2---:R4:W2:Y:S08]  /*0a50*/  SYNCS.EXCH.64 URZ, [UR6+0x90], UR8 ;  /* 0x0000900806ff75b2 */ /* 0x0048b00008000100 */
[----:B------:R4:W3:Y:S01]  /*0a60*/  SYNCS.EXCH.64 URZ, [UR6+0xa0], UR4 ;  /* 0x0000a00406ff75b2 */ /* 0x0008e20008000100 */
[----:B------:R4:W1:Y:S01]  /*0a70*/  SYNCS.EXCH.64 URZ, [UR6+0x98], UR8 ;  /* 0x0000980806ff75b2 */ /* 0x0008620008000100 */
[----:B------:R4:W1:Y:S02]  /*0a80*/  SYNCS.EXCH.64 URZ, [UR6+0xa8], UR4 ;  /* 0x0000a80406ff75b2 */ /* 0x0008640008000100 */
[----:B----4-:R-:W-:Y:S01]  /*0a90*/  NOP ;  /* 0x0000000000007918 */ /* 0x010fe20000000000 */
.L_x_12:
[----:B------:R-:W4:Y:S01]  /*0aa0*/  SHFL.IDX PT, R2, R69, RZ, 0x1f ;  /* 0x00001fff45027589 */ /* 0x000f2200000e0000 */
[----:B------:R-:W-:Y:S01]  /*0ab0*/  NOP ;  /* 0x0000000000007918 */ /* 0x000fe20000000000 */
[----:B----4-:R-:W-:-:S13]  /*0ac0*/  ISETP.NE.AND P0, PT, R2, 0x5, PT ;  /* 0x000000050200780c */ /* 0x010fda0003f05270 */
[----:B------:R-:W-:Y:S05]  /*0ad0*/  @P0 BRA `(.L_x_13) ;  /* 0x0000000000580947 */ /* 0x000fea0003800000 */
[----:B--23--:R-:W2:Y:S01]  /*0ae0*/  S2UR UR4, SR_CgaCtaId ;  /* 0x00000000000479c3 */ /* 0x00cea20000008800 */
        /* <DEDUP_REMOVED lines=12> */
[----:B--2---:R4:W2:Y:S01]  /*0bb0*/  SYNCS.EXCH.64 URZ, [UR4+0xb0], UR8 ;  /* 0x0000b00804ff75b2 */ /* 0x0048a20008000100 */
[----:B------:R4:W3:Y:S01]  /*0bc0*/  SYNCS.EXCH.64 URZ, [UR4+0xd0], UR6 ;  /* 0x0000d00604ff75b2 */ /* 0x0008e20008000100 */
[----:B------:R4:W1:Y:S01]  /*0bd0*/  SYNCS.EXCH.64 URZ, [UR4+0xb8], UR8 ;  /* 0x0000b80804ff75b2 */ /* 0x0008620008000100 */
[----:B------:R4:W1:Y:S01]  /*0be0*/  SYNCS.EXCH.64 URZ, [UR4+0xd8], UR6 ;  /* 0x0000d80604ff75b2 */ /* 0x0008620008000100 */
[----:B------:R4:W1:Y:S01]  /*0bf0*/  SYNCS.EXCH.64 URZ, [UR4+0xc0], UR8 ;  /* 0x0000c00804ff75b2 */ /* 0x0008620008000100 */
[----:B------:R4:W1:Y:S01]  /*0c00*/  SYNCS.EXCH.64 URZ, [UR4+0xe0], UR6 ;  /* 0x0000e00604ff75b2 */ /* 0x0008620008000100 */
[----:B------:R4:W1:Y:S01]  /*0c10*/  SYNCS.EXCH.64 URZ, [UR4+0xc8], UR8 ;  /* 0x0000c80804ff75b2 */ /* 0x0008620008000100 */
[----:B------:R4:W1:Y:S02]  /*0c20*/  SYNCS.EXCH.64 URZ, [UR4+0xe8], UR6 ;  /* 0x0000e80604ff75b2 */ /* 0x0008640008000100 */
[----:B----4-:R-:W-:Y:S01]  /*0c30*/  NOP ;  /* 0x0000000000007918 */ /* 0x010fe20000000000 */
.L_x_13:
[----:B------:R-:W4:Y:S01]  /*0c40*/  SHFL.IDX PT, R2, R69, RZ, 0x1f ;  /* 0x00001fff45027589 */ /* 0x000f2200000e0000 */
[----:B------:R-:W1:Y:S01]  /*0c50*/  S2UR UR52, SR_CgaCtaId ;  /* 0x00000000003479c3 */ /* 0x000e620000008800 */
[----:B------:R-:W-:Y:S01]  /*0c60*/  NOP ;  /* 0x0000000000007918 */ /* 0x000fe20000000000 */
[----:B----4-:R-:W-:-:S13]  /*0c70*/  ISETP.NE.AND P0, PT, R2, 0x3, PT ;  /* 0x000000030200780c */ /* 0x010fda0003f05270 */
[----:B-1----:R-:W-:Y:S05]  /*0c80*/  @P0 BRA `(.L_x_14) ;  /* 0x0000000000340947 */ /* 0x002fea0003800000 */
[----:B--23--:R-:W-:Y:S01]  /*0c90*/  UMOV UR4, 0x400 ;  /* 0x0000040000047882 */ /* 0x00cfe20000000000 */
[----:B------:R-:W-:Y:S01]  /*0ca0*/  UMOV UR6, 0x20 ;  /* 0x0000002000067882 */ /* 0x000fe20000000000 */
[----:B------:R-:W-:Y:S02]  /*0cb0*/  ULEA UR4, UR52, UR4, 0x18 ;  /* 0x0000000434047291 */ /* 0x000fe4000f8ec0ff */
[----:B------:R-:W-:-:S04]  /*0cc0*/  UIADD3 UR6, UPT, UPT, -UR6, 0x100000, URZ ;  /* 0x0010000006067890 */ /* 0x000fc8000fffe1ff */
[----:B------:R-:W-:Y:S02]  /*0cd0*/  USHF.L.U32 UR7, UR6, 0xb, URZ ;  /* 0x0000000b06077899 */ /* 0x000fe400080006ff */
[----:B------:R-:W-:Y:S01]  /*0ce0*/  USHF.L.U32 UR6, UR6, 0x1, URZ ;  /* 0x0000000106067899 */ /* 0x000fe200080006ff */
[----:B------:R-:W-:Y:S01]  /*0cf0*/  ELECT P0, URZ, PT ;  /* 0x0000000000ff782f */ /* 0x000fe20003800000 */
[----:B------:R-:W1:Y:S10]  /*0d00*/  FENCE.VIEW.ASYNC.S ;  /* 0x00000000000073c6 */ /* 0x000e740000000000 */
[----:B-1----:R1:W4:Y:S01]  /*0d10*/  SYNCS.EXCH.64 URZ, [UR4+0xf0], UR6 ;  /* 0x0000f00604ff75b2 */ /* 0x0023220008000100 */
[----:B------:R1:W2:Y:S01]  /*0d20*/  SYNCS.EXCH.64 URZ, [UR4+0x100], UR6 ;  /* 0x0001000604ff75b2 */ /* 0x0002a20008000100 */
[----:B------:R1:W3:Y:S01]  /*0d30*/  SYNCS.EXCH.64 URZ, [UR4+0xf8], UR6 ;  /* 0x0000f80604ff75b2 */ /* 0x0002e20008000100 */
[----:B------:R1:W1:Y:S01]  /*0d40*/  SYNCS.EXCH.64 URZ, [UR4+0x108], UR6 ;  /* 0x0001080604ff75b2 */ /* 0x0002620008000100 */
[----:B------:R-:W-:Y:S01]  /*0d50*/  NOP ;  /* 0x0000000000007918 */ /* 0x000fe20000000000 */
.L_x_14:
[----:B------:R-:W4:Y:S01]  /*0d60*/  LDCU UR29, c[0x0][0x36c] ;  /* 0x00006d80ff1d77ac */ /* 0x000f220008000800 */
[----:B------:R-:W-:Y:S01]  /*0d70*/  ISETP.NE.OR P4, PT, R0, 0x2, !P4 ;  /* 0x000000020000780c */ /* 0x000fe20006785670 */
[----:B------:R-:W-:Y:S01]  /*0d80*/  NOP ;  /* 0x0000000000007918 */ /* 0x000fe20000000000 */
[----:B------:R-:W-:Y:S01]  /*0d90*/  LOP3.LUT R0, R79, 0x1f, RZ, 0xc0, !PT ;  /* 0x0000001f4f007812 */ /* 0x000fe200078ec0ff */
[----:B------:R-:W-:Y:S02]  /*0da0*/  UISETP.NE.AND UP4, UPT, UR17, URZ, UPT ;  /* 0x000000ff1100728c */ /* 0x000fe4000bf85270 */
[----:B----4-:R-:W-:-:S09]  /*0db0*/  UISETP.EQ.U32.AND UP0, UPT, UR29, 0x1, UPT ;  /* 0x000000011d00788c */ /* 0x010fd2000bf02070 */
[----:B------:R-:W-:Y:S05]  /*0dc0*/  BRA.U !UP0, `(.L_x_15) ;  /* 0x0000000108087547 */ /* 0x000fea000b800000 */
[----:B-123--:R-:W-:Y:S01]  /*0dd0*/  UCGABAR_ARV ;  /* 0x00000000000079c7 */ /* 0x00efe20008000000 */
[----:B------:R-:W-:Y:S05]  /*0de0*/  BRA `(.L_x_16) ;  /* 0x0000000000047947 */ /* 0x000fea0003800000 */
.L_x_15:
[----:B-123--:R-:W-:Y:S01]  /*0df0*/  NOP ;  /* 0x0000000000007918 */ /* 0x00efe20000000000 */
.L_x_16:
[----:B------:R-:W1:Y:S01]  /*0e00*/  S2UR UR9, SR_CTAID.Y ;  /* 0x00000000000979c3 */ /* 0x000e620000002600 */
[----:B------:R-:W-:-:S05]  /*0e10*/  CS2R.32 R70, SR_CgaSize ;  /* 0x0000000000467805 */ /* 0x000fca0000008a00 */
[----:B------:R-:W-:-:S05]  /*0e20*/  IMAD R70, R70, -0xa0, RZ ;  /* 0xffffff6046467824 */ /* 0x000fca00078e02ff */
[----:B------:R-:W-:-:S14]  /*0e30*/  R2UR UR5, R70 ;  /* 0x00000000460572ca */ /* 0x000fdc00000e0000 */
[----:B------:R-:W2:Y:S01]  /*0e40*/  LDCU UR5, c[0x0][UR5+0x2b4] ;  /* 0x00005680050577ac */ /* 0x000ea20008000800 */
[----:B------:R-:W-:-:S05]  /*0e50*/  CS2R.32 R70, SR_CgaSize ;  /* 0x0000000000467805 */ /* 0x000fca0000008a00 */
[----:B------:R-:W-:-:S05]  /*0e60*/  IMAD R70, R70, -0xa0, RZ ;  /* 0xffffff6046467824 */ /* 0x000fca00078e02ff */
[----:B------:R-:W-:-:S14]  /*0e70*/  R2UR UR4, R70 ;  /* 0x00000000460472ca */ /* 0x000fdc00000e0000 */
[----:B------:R-:W3:Y:S01]  /*0e80*/  LDCU UR4, c[0x0][UR4+0x2b0] ;  /* 0x00005600040477ac */ /* 0x000ee20008000800 */
[----:B------:R-:W4:Y:S01]  /*0e90*/  S2UR UR8, SR_CTAID.X ;  /* 0x00000000000879c3 */ /* 0x000f220000002500 */
[----:B------:R-:W-:-:S05]  /*0ea0*/  CS2R.32 R70, SR_CgaSize ;  /* 0x0000000000467805 */ /* 0x000fca0000008a00 */
[----:B------:R-:W-:-:S05]  /*0eb0*/  IMAD R70, R70, -0xa0, RZ ;  /* 0xffffff6046467824 */ /* 0x000fca00078e02ff */
[----:B------:R-:W-:-:S14]  /*0ec0*/  R2UR UR10, R70 ;  /* 0x00000000460a72ca */ /* 0x000fdc00000e0000 */
[----:B------:R-:W3:Y:S01]  /*0ed0*/  LDCU UR10, c[0x0][UR10+0x2a4] ;  /* 0x000054800a0a77ac */ /* 0x000ee20008000800 */
[----:B------:R-:W-:Y:S01]  /*0ee0*/  ULOP3.LUT UR55, UR52, 0x3, URZ, 0xc0, !UPT ;  /* 0x0000000334377892 */ /* 0x000fe2000f8ec0ff */
[----:B------:R-:W-:-:S05]  /*0ef0*/  CS2R.32 R70, SR_CgaSize ;  /* 0x0000000000467805 */ /* 0x000fca0000008a00 */
[----:B------:R-:W-:-:S05]  /*0f00*/  IMAD R70, R70, -0xa0, RZ ;  /* 0xffffff6046467824 */ /* 0x000fca00078e02ff */
[----:B------:R-:W-:-:S14]  /*0f10*/  R2UR UR63, R70 ;  /* 0x00000000463f72ca */ /* 0x000fdc00000e0000 */
[----:B------:R-:W3:Y:S01]  /*0f20*/  LDCU UR63, c[0x0][UR63+0x2a0] ;  /* 0x000054003f3f77ac */ /* 0x000ee20008000800 */
[----:B------:R-:W3:Y:S01]  /*0f30*/  S2UR UR36, SR_CTAID.Z ;  /* 0x00000000002479c3 */ /* 0x000ee20000002700 */
[----:B------:R-:W3:Y:S01]  /*0f40*/  LDCU UR26, c[0x0][0xb24] ;  /* 0x00016480ff1a77ac */ /* 0x000ee20008000800 */
[----:B------:R-:W-:Y:S01]  /*0f50*/  UISETP.GT.U32.AND UP1, UPT, UR55, 0xffff, UPT ;  /* 0x0000ffff3700788c */ /* 0x000fe2000bf24070 */
[----:B-1----:R-:W-:Y:S01]  /*0f60*/  I2FP.F32.U32 R2, UR9 ;  /* 0x0000000900027c45 */ /* 0x002fe20008201000 */
[----:B------:R-:W-:Y:S01]  /*0f70*/  UMOV UR30, 0xf ;  /* 0x0000000f001e7882 */ /* 0x000fe20000000000 */
[----:B------:R-:W-:Y:S01]  /*0f80*/  UMOV UR31, 0x1111 ;  /* 0x00001111001f7882 */ /* 0x000fe20000000000 */
[----:B------:R-:W-:Y:S02]  /*0f90*/  USHF.L.U32 UR38, UR52, 0x7, URZ ;  /* 0x0000000734267899 */ /* 0x000fe400080006ff */
[----:B--2---:R-:W-:Y:S01]  /*0fa0*/  FMUL R2, R2, UR5 ;  /* 0x0000000502027c20 */ /* 0x004fe20008400000 */
[----:B------:R-:W-:Y:S01]  /*0fb0*/  USEL UR5, UR55, 0xffff, !UP1 ;  /* 0x0000ffff37057887 */ /* 0x000fe2000c800000 */
[----:B----4-:R-:W-:Y:S01]  /*0fc0*/  I2FP.F32.U32 R3, UR8 ;  /* 0x0000000800037c45 */ /* 0x010fe20008201000 */
[----:B------:R-:W-:-:S03]  /*0fd0*/  USHF.L.U32 UR37, UR52, 0xa, URZ ;  /* 0x0000000a34257899 */ /* 0x000fc600080006ff */
[----:B------:R-:W1:Y:S01]  /*0fe0*/  F2I.U32.TRUNC.NTZ R2, R2 ;  /* 0x0000000200027305 */ /* 0x000e62000020f000 */
[----:B------:R-:W-:Y:S01]  /*0ff0*/  ULOP3.LUT UR5, UR5, 0xffff, URZ, 0xc0, !UPT ;  /* 0x0000ffff05057892 */ /* 0x000fe2000f8ec0ff */
[----:B---3--:R-:W-:Y:S01]  /*1000*/  FMUL R3, R3, UR4 ;  /* 0x0000000403037c20 */ /* 0x008fe20008400000 */
[----:B------:R-:W-:Y:S02]  /*1010*/  ULOP3.LUT UR4, UR52, 0xc, URZ, 0xc0, !UPT ;  /* 0x0000000c34047892 */ /* 0x000fe4000f8ec0ff */
[----:B------:R-:W-:Y:S02]  /*1020*/  USHF.L.U32 UR31, UR31, UR5, URZ ;  /* 0x000000051f1f7299 */ /* 0x000fe400080006ff */
[----:B------:R-:W-:Y:S01]  /*1030*/  UISETP.GT.U32.AND UP0, UPT, UR4, 0xffff, UPT ;  /* 0x0000ffff0400788c */ /* 0x000fe2000bf04070 */
[----:B------:R-:W2:Y:S01]  /*1040*/  F2I.U32.TRUNC.NTZ R3, R3 ;  /* 0x0000000300037305 */ /* 0x000ea2000020f000 */
[----:B------:R-:W-:Y:S02]  /*1050*/  USHF.R.U32.HI UR27, URZ, 0x2, UR52 ;  /* 0x00000002ff1b7899 */ /* 0x000fe40008011634 */
[----:B------:R-:W-:Y:S01]  /*1060*/  USEL UR4, UR4, 0xffff, !UP0 ;  /* 0x0000ffff04047887 */ /* 0x000fe2000c000000 */
[----:B------:R-:W3:Y:S01]  /*1070*/  LDCU UR42, c[0x0][0xb24] ;  /* 0x00016480ff2a77ac */ /* 0x000ee20008000800 */
[----:B-1----:R-:W-:-:S02]  /*1080*/  R2UR UR6, R2 ;  /* 0x00000000020672ca */ /* 0x002fc400000e0000 */
[----:B------:R-:W-:Y:S01]  /*1090*/  ULOP3.LUT UR4, UR4, 0xffff, URZ, 0xc0, !UPT ;  /* 0x0000ffff04047892 */ /* 0x000fe2000f8ec0ff */
[----:B------:R-:W-:Y:S01]  /*10a0*/  PRMT R2, RZ, 0x7610, R2 ;  /* 0x00007610ff027816 */ /* 0x000fe20000000002 */
[----:B------:R-:W1:Y:S01]  /*10b0*/  LDCU UR28, c[0x0][0xb30] ;  /* 0x00016600ff1c77ac */ /* 0x000e620008000800 */
[----:B--2---:R-:W-:Y:S01]  /*10c0*/  R2UR UR7, R3 ;  /* 0x00000000030772ca */ /* 0x004fe200000e0000 */
[----:B------:R-:W-:Y:S02]  /*10d0*/  USHF.L.U32 UR30, UR30, UR4, URZ ;  /* 0x000000041e1e7299 */ /* 0x000fe400080006ff */
[----:B------:R-:W-:-:S05]  /*10e0*/  UISETP.NE.AND UP6, UPT, UR17, 0x2, UPT ;  /* 0x000000021100788c */ /* 0x000fca000bfc5270 */
[----:B------:R-:W-:Y:S02]  /*10f0*/  UIADD3 UR4, UPT, UPT, -UR6, URZ, URZ ;  /* 0x000000ff06047290 */ /* 0x000fe4000fffe1ff */
[----:B------:R-:W-:Y:S02]  /*1100*/  ULOP3.LUT UR38, UR38, 0x600, URZ, 0xc0, !UPT ;  /* 0x0000060026267892 */ /* 0x000fe4000f8ec0ff */
[----:B------:R-:W-:Y:S02]  /*1110*/  UIMAD UR4, UR10, UR4, UR9 ;  /* 0x000000040a0472a4 */ /* 0x000fe4000f8e0209 */
[----:B------:R-:W-:Y:S02]  /*1120*/  ULOP3.LUT UR37, UR37, 0xc00, URZ, 0xc0, !UPT ;  /* 0x00000c0025257892 */ /* 0x000fe4000f8ec0ff */
[----:B------:R-:W-:Y:S02]  /*1130*/  UIADD3 UR5, UPT, UPT, -UR7, URZ, URZ ;  /* 0x000000ff07057290 */ /* 0x000fe4000fffe1ff */
[----:B------:R-:W-:Y:S01]  /*1140*/  IMAD.U32 R70, RZ, RZ, UR4 ;  /* 0x00000004ff467e24 */ /* 0x000fe2000f8e00ff */
[----:B------:R-:W-:Y:S01]  /*1150*/  UISETP.GE.AND UP5, UPT, UR26, 0x1, UPT ;  /* 0x000000011a00788c */ /* 0x000fe2000bfa6270 */
[----:B------:R-:W-:Y:S01]  /*1160*/  UMOV UR16, UR8 ;  /* 0x0000000800107c82 */ /* 0x000fe20008000000 */
[----:B------:R-:W-:Y:S01]  /*1170*/  UMOV UR20, UR9 ;  /* 0x0000000900147c82 */ /* 0x000fe20008000000 */
[----:B------:R-:W-:Y:S01]  /*1180*/  UIMAD UR63, UR63, UR5, UR8 ;  /* 0x000000053f3f72a4 */ /* 0x000fe2000f8e0208 */
[----:B-1-3--:R-:W-:Y:S11]  /*1190*/  BRA.U UP4, `(.L_x_17) ;  /* 0x0000000104c87547 */ /* 0x00aff6000b800000 */
[----:B------:R-:W-:-:S13]  /*11a0*/  R2UR UR4, R70 ;  /* 0x00000000460472ca */ /* 0x000fda00000e0000 */
[----:B------:R-:W-:Y:S02]  /*11b0*/  UISETP.NE.AND UP0, UPT, UR4, URZ, UPT ;  /* 0x000000ff0400728c */ /* 0x000fe4000bf05270 */
[----:B------:R-:W-:Y:S02]  /*11c0*/  UISETP.NE.AND UP2, UPT, UR4, 0x1, UPT ;  /* 0x000000010400788c */ /* 0x000fe4000bf45270 */
[----:B------:R-:W-:Y:S02]  /*11d0*/  UISETP.NE.AND UP1, UPT, UR63, URZ, UP0 ;  /* 0x000000ff3f00728c */ /* 0x000fe40008725270 */
[----:B------:R-:W-:Y:S02]  /*11e0*/  USEL UR6, URZ, 0x2, UP0 ;  /* 0x00000002ff067887 */ /* 0x000fe40008000000 */
[----:B------:R-:W-:Y:S02]  /*11f0*/  USEL UR9, URZ, 0x1, UP1 ;  /* 0x00000001ff097887 */ /* 0x000fe40008800000 */
[----:B------:R-:W-:-:S02]  /*1200*/  UISETP.NE.AND UP1, UPT, UR4, 0x2, UPT ;  /* 0x000000020400788c */ /* 0x000fc4000bf25270 */
[----:B------:R-:W-:Y:S02]  /*1210*/  USEL UR12, URZ, 0x4, UP0 ;  /* 0x00000004ff0c7887 */ /* 0x000fe40008000000 */
[----:B------:R-:W-:Y:S02]  /*1220*/  USEL UR18, URZ, 0x8, UP0 ;  /* 0x00000008ff127887 */ /* 0x000fe40008000000 */
[----:B------:R-:W-:Y:S02]  /*1230*/  UISETP.NE.AND UP0, UPT, UR4, 0x3, UPT ;  /* 0x000000030400788c */ /* 0x000fe4000bf05270 */
[----:B------:R-:W-:Y:S02]  /*1240*/  USEL UR4, URZ, 0x100, UP1 ;  /* 0x00000100ff047887 */ /* 0x000fe40008800000 */
[----:B------:R-:W-:Y:S02]  /*1250*/  USEL UR10, URZ, 0x200, UP1 ;  /* 0x00000200ff0a7887 */ /* 0x000fe40008800000 */
[----:B------:R-:W-:-:S02]  /*1260*/  USEL UR14, URZ, 0x400, UP1 ;  /* 0x00000400ff0e7887 */ /* 0x000fc40008800000 */
[----:B------:R-:W-:Y:S02]  /*1270*/  USEL UR21, URZ, 0x800, UP1 ;  /* 0x00000800ff157887 */ /* 0x000fe40008800000 */
[----:B------:R-:W-:Y:S02]  /*1280*/  USEL UR5, URZ, 0x10, UP2 ;  /* 0x00000010ff057887 */ /* 0x000fe40009000000 */
[----:B------:R-:W-:Y:S02]  /*1290*/  UISETP.NE.AND UP1, UPT, UR63, URZ, UPT ;  /* 0x000000ff3f00728c */ /* 0x000fe4000bf25270 */
[----:B------:R-:W-:Y:S02]  /*12a0*/  USEL UR7, URZ, 0x1000, UP0 ;  /* 0x00001000ff077887 */ /* 0x000fe40008000000 */
[----:B------:R-:W-:Y:S02]  /*12b0*/  USEL UR11, URZ, 0x2000, UP0 ;  /* 0x00002000ff0b7887 */ /* 0x000fe40008000000 */
[----:B------:R-:W-:-:S02]  /*12c0*/  USEL UR15, URZ, 0x4000, UP0 ;  /* 0x00004000ff0f7887 */ /* 0x000fc40008000000 */
[----:B------:R-:W-:Y:S02]  /*12d0*/  USEL UR22, URZ, 0x8000, UP0 ;  /* 0x00008000ff167887 */ /* 0x000fe40008000000 */
[----:B------:R-:W-:Y:S02]  /*12e0*/  UISETP.NE.AND UP0, UPT, UR63, 0x1, UPT ;  /* 0x000000013f00788c */ /* 0x000fe4000bf05270 */
[----:B------:R-:W-:Y:S02]  /*12f0*/  USEL UR5, UR5, 0x10, UP1 ;  /* 0x0000001005057887 */ /* 0x000fe40008800000 */
[----:B------:R-:W-:Y:S02]  /*1300*/  USEL UR4, UR4, 0x100, UP1 ;  /* 0x0000010004047887 */ /* 0x000fe40008800000 */
[----:B------:R-:W-:Y:S02]  /*1310*/  USEL UR8, URZ, 0x20, UP2 ;  /* 0x00000020ff087887 */ /* 0x000fe40009000000 */
[----:B------:R-:W-:-:S02]  /*1320*/  USEL UR7, UR7, 0x1000, UP1 ;  /* 0x0000100007077887 */ /* 0x000fc40008800000 */
[----:B------:R-:W-:Y:S02]  /*1330*/  USEL UR6, UR6, 0x2, UP0 ;  /* 0x0000000206067887 */ /* 0x000fe40008000000 */
[----:B------:R-:W-:Y:S02]  /*1340*/  UIADD3 UR4, UPT, UPT, UR4, UR5, UR9 ;  /* 0x0000000504047290 */ /* 0x000fe4000fffe009 */
[----:B------:R-:W-:Y:S02]  /*1350*/  UISETP.NE.AND UP1, UPT, UR63, 0x2, UPT ;  /* 0x000000023f00788c */ /* 0x000fe4000bf25270 */
[----:B------:R-:W-:Y:S02]  /*1360*/  USEL UR8, UR8, 0x20, UP0 ;  /* 0x0000002008087887 */ /* 0x000fe40008000000 */
[----:B------:R-:W-:Y:S02]  /*1370*/  USEL UR5, UR10, 0x200, UP0 ;  /* 0x000002000a057887 */ /* 0x000fe40008000000 */
[----:B------:R-:W-:-:S02]  /*1380*/  UIADD3 UR4, UPT, UPT, UR6, UR7, UR4 ;  /* 0x0000000706047290 */ /* 0x000fc4000fffe004 */
[----:B------:R-:W-:Y:S02]  /*1390*/  USEL UR13, URZ, 0x40, UP2 ;  /* 0x00000040ff0d7887 */ /* 0x000fe40009000000 */
[----:B------:R-:W-:Y:S02]  /*13a0*/  USEL UR9, UR11, 0x2000, UP0 ;  /* 0x000020000b097887 */ /* 0x000fe40008000000 */
[----:B------:R-:W-:Y:S02]  /*13b0*/  USEL UR7, UR12, 0x4, UP1 ;  /* 0x000000040c077887 */ /* 0x000fe40008800000 */
[----:B------:R-:W-:Y:S02]  /*13c0*/  UIADD3 UR4, UPT, UPT, UR5, UR8, UR4 ;  /* 0x0000000805047290 */ /* 0x000fe4000fffe004 */
[----:B------:R-:W-:Y:S02]  /*13d0*/  UISETP.NE.AND UP0, UPT, UR63, 0x3, UPT ;  /* 0x000000033f00788c */ /* 0x000fe4000bf05270 */
[----:B------:R-:W-:-:S02]  /*13e0*/  USEL UR6, UR13, 0x40, UP1 ;  /* 0x000000400d067887 */ /* 0x000fc40008800000 */
[----:B------:R-:W-:Y:S02]  /*13f0*/  USEL UR5, UR14, 0x400, UP1 ;  /* 0x000004000e057887 */ /* 0x000fe40008800000 */
[----:B------:R-:W-:Y:S02]  /*1400*/  UIADD3 UR4, UPT, UPT, UR7, UR9, UR4 ;  /* 0x0000000907047290 */ /* 0x000fe4000fffe004 */
[----:B------:R-:W-:Y:S02]  /*1410*/  USEL UR19, URZ, 0x80, UP2 ;  /* 0x00000080ff137887 */ /* 0x000fe40009000000 */
[----:B------:R-:W-:Y:S02]  /*1420*/  USEL UR9, UR15, 0x4000, UP1 ;  /* 0x000040000f097887 */ /* 0x000fe40008800000 */
[----:B------:R-:W-:Y:S02]  /*1430*/  USEL UR8, UR18, 0x8, UP0 ;  /* 0x0000000812087887 */ /* 0x000fe40008000000 */
[----:B------:R-:W-:-:S02]  /*1440*/  UIADD3 UR4, UPT, UPT, UR5, UR6, UR4 ;  /* 0x0000000605047290 */ /* 0x000fc4000fffe004 */
[----:B------:R-:W-:Y:S02]  /*1450*/  USEL UR7, UR19, 0x80, UP0 ;  /* 0x0000008013077887 */ /* 0x000fe40008000000 */
[----:B------:R-:W-:Y:S02]  /*1460*/  USEL UR6, UR21, 0x800, UP0 ;  /* 0x0000080015067887 */ /* 0x000fe40008000000 */
[----:B------:R-:W-:Y:S02]  /*1470*/  UIADD3 UR4, UPT, UPT, UR8, UR9, UR4 ;  /* 0x0000000908047290 */ /* 0x000fe4000fffe004 */
[----:B------:R-:W-:Y:S02]  /*1480*/  USEL UR5, UR22, 0x8000, UP0 ;  /* 0x0000800016057887 */ /* 0x000fe40008000000 */
[----:B------:R-:W-:-:S04]  /*1490*/  UIADD3 UR4, UPT, UPT, UR6, UR7, UR4 ;  /* 0x0000000706047290 */ /* 0x000fc8000fffe004 */
[----:B------:R-:W-:-:S06]  /*14a0*/  UIADD3 UR4, UPT, UPT, UR4, UR5, URZ ;  /* 0x0000000504047290 */ /* 0x000fcc000fffe0ff */
[----:B------:R-:W-:Y:S02]  /*14b0*/  MOV R2, UR4 ;  /* 0x0000000400027c02 */ /* 0x000fe40008000f00 */
.L_x_17:
[----:B------:R-:W-:Y:S05]  /*14c0*/  BRA.U !UP5, `(.L_x_18) ;  /* 0x000000010dd47547 */ /* 0x000fea000b800000 */
[----:B------:R-:W1:Y:S01]  /*14d0*/  LDCU.128 UR12, c[0x0][0xb10] ;  /* 0x00016200ff0c77ac */ /* 0x000e620008000c00 */
[----:B------:R-:W2:Y:S01]  /*14e0*/  LDCU UR6, c[0x0][0x370] ;  /* 0x00006e00ff0677ac */ /* 0x000ea20008000800 */
[----:B------:R-:W3:Y:S01]  /*14f0*/  LDCU UR5, c[0x0][0x374] ;  /* 0x00006e80ff0577ac */ /* 0x000ee20008000800 */
[----:B------:R-:W4:Y:S01]  /*1500*/  LDCU UR21, c[0x0][0xb0c] ;  /* 0x00016180ff1577ac */ /* 0x000f220008000800 */
[----:B------:R-:W4:Y:S01]  /*1510*/  LDCU UR7, c[0x0][0xb20] ;  /* 0x00016400ff0777ac */ /* 0x000f220008000800 */
[----:B------:R-:W4:Y:S01]  /*1520*/  LDCU.64 UR8, c[0x0][0xb28] ;  /* 0x00016500ff0877ac */ /* 0x000f220008000a00 */
[----:B-1----:R-:W-:Y:S02]  /*1530*/  UISETP.NE.AND UP0, UPT, UR14, 0x1, UPT ;  /* 0x000000010e00788c */ /* 0x002fe4000bf05270 */
[----:B---3--:R-:W-:Y:S02]  /*1540*/  UIMAD.WIDE.U32 UR10, UR5, UR15, URZ ;  /* 0x0000000f050a72a5 */ /* 0x008fe4000f8e00ff */
[----:B--2---:R-:W-:-:S02]  /*1550*/  UIMAD.WIDE.U32 UR22, UR6, UR12, URZ ;  /* 0x0000000c061672a5 */ /* 0x004fc4000f8e00ff */
[----:B----4-:R-:W-:Y:S02]  /*1560*/  UISETP.NE.AND UP1, UPT, UR21, 0x1, UPT ;  /* 0x000000011500788c */ /* 0x010fe4000bf25270 */
[----:B------:R-:W-:Y:S01]  /*1570*/  UISETP.NE.AND UP2, UPT, UR26, 0x1, UPT ;  /* 0x000000011a00788c */ /* 0x000fe2000bf45270 */
[----:B------:R-:W-:Y:S02]  /*1580*/  UMOV UR10, UR11 ;  /* 0x0000000b000a7c82 */ /* 0x000fe40008000000 */
[----:B------:R-:W-:Y:S01]  /*1590*/  UMOV UR22, UR23 ;  /* 0x0000001700167c82 */ /* 0x000fe20008000000 */
[----:B------:R-:W-:Y:S02]  /*15a0*/  @UP0 USHF.R.U32.HI UR5, URZ, UR7, UR10 ;  /* 0x00000007ff050299 */ /* 0x000fe4000801160a */
[----:B------:R-:W-:Y:S02]  /*15b0*/  UIMAD.WIDE.U32 UR24, UR20, UR15, URZ ;  /* 0x0000000f141872a5 */ /* 0x000fe4000f8e00ff */
[----:B------:R-:W-:-:S02]  /*15c0*/  UIMAD.WIDE.U32 UR10, UR5, UR8, URZ ;  /* 0x00000008050a72a5 */ /* 0x000fc4000f8e00ff */
[----:B------:R-:W-:Y:S02]  /*15d0*/  @UP1 USHF.R.U32.HI UR6, URZ, UR13, UR22 ;  /* 0x0000000dff061299 */ /* 0x000fe40008011616 */
[----:B------:R-:W-:Y:S02]  /*15e0*/  UIMAD.WIDE.U32 UR18, UR16, UR12, URZ ;  /* 0x0000000c101272a5 */ /* 0x000fe4000f8e00ff */
[----:B------:R-:W-:Y:S01]  /*15f0*/  UIMAD.WIDE.U32 UR22, UR6, UR8, URZ ;  /* 0x00000008061672a5 */ /* 0x000fe2000f8e00ff */
[----:B------:R-:W-:Y:S01]  /*1600*/  UMOV UR4, UR25 ;  /* 0x0000001900047c82 */ /* 0x000fe20008000000 */
[----:B------:R-:W-:Y:S01]  /*1610*/  UMOV UR10, UR11 ;  /* 0x0000000b000a7c82 */ /* 0x000fe20008000000 */
[----:B------:R-:W-:Y:S02]  /*1620*/  USHF.R.U32.HI UR4, URZ, UR7, UR4 ;  /* 0x00000007ff047299 */ /* 0x000fe40008011604 */
[----:B------:R-:W-:Y:S01]  /*1630*/  @UP2 USHF.R.U32.HI UR5, URZ, UR9, UR10 ;  /* 0x00000009ff052299 */ /* 0x000fe2000801160a */
[----:B------:R-:W-:Y:S01]  /*1640*/  UMOV UR18, UR19 ;  /* 0x0000001300127c82 */ /* 0x000fe20008000000 */
[----:B------:R-:W-:Y:S01]  /*1650*/  UMOV UR22, UR23 ;  /* 0x0000001700167c82 */ /* 0x000fe20008000000 */
[----:B------:R-:W-:-:S02]  /*1660*/  USHF.R.U32.HI UR13, URZ, UR13, UR18 ;  /* 0x0000000dff0d7299 */ /* 0x000fc40008011612 */
[----:B------:R-:W-:Y:S02]  /*1670*/  USEL UR4, UR20, UR4, !UP0 ;  /* 0x0000000414047287 */ /* 0x000fe4000c000000 */
[----:B------:R-:W-:Y:S02]  /*1680*/  @UP2 USHF.R.U32.HI UR6, URZ, UR9, UR22 ;  /* 0x00000009ff062299 */ /* 0x000fe40008011616 */
[----:B------:R-:W-:Y:S02]  /*1690*/  UIMAD UR7, UR5, UR26, URZ ;  /* 0x0000001a050772a4 */ /* 0x000fe4000f8e02ff */
[----:B------:R-:W-:Y:S02]  /*16a0*/  USEL UR5, UR16, UR13, !UP1 ;  /* 0x0000000d10057287 */ /* 0x000fe4000c800000 */
[----:B------:R-:W-:Y:S02]  /*16b0*/  UIMAD UR12, UR6, UR26, URZ ;  /* 0x0000001a060c72a4 */ /* 0x000fe4000f8e02ff */
[----:B------:R-:W-:-:S02]  /*16c0*/  UISETP.GE.AND UP0, UPT, UR4, UR7, UPT ;  /* 0x000000070400728c */ /* 0x000fc4000bf06270 */
[----:B------:R-:W-:Y:S02]  /*16d0*/  UIMAD.WIDE.U32 UR10, UR4, UR8, URZ ;  /* 0x00000008040a72a5 */ /* 0x000fe4000f8e00ff */
[----:B------:R-:W-:Y:S02]  /*16e0*/  UISETP.GE.OR UP0, UPT, UR5, UR12, UP0 ;  /* 0x0000000c0500728c */ /* 0x000fe40008706670 */
[----:B------:R-:W-:Y:S02]  /*16f0*/  UIMAD.WIDE.U32 UR12, UR5, UR8, URZ ;  /* 0x00000008050c72a5 */ /* 0x000fe4000f8e00ff */
[----:B------:R-:W-:Y:S01]  /*1700*/  UIADD3 UR10, UPT, UPT, -UR4, URZ, URZ ;  /* 0x000000ff040a7290 */ /* 0x000fe2000fffe1ff */
[----:B------:R-:W-:Y:S01]  /*1710*/  UMOV UR8, UR11 ;  /* 0x0000000b00087c82 */ /* 0x000fe20008000000 */
[----:B------:R-:W-:Y:S02]  /*1720*/  UIADD3 UR11, UPT, UPT, -UR5, URZ, URZ ;  /* 0x000000ff050b7290 */ /* 0x000fe4000fffe1ff */
[----:B------:R-:W-:-:S03]  /*1730*/  USHF.R.U32.HI UR8, URZ, UR9, UR8 ;  /* 0x00000009ff087299 */ /* 0x000fc60008011608 */
[----:B------:R-:W-:Y:S01]  /*1740*/  @!UP0 UMOV UR7, UR13 ;  /* 0x0000000d00078c82 */ /* 0x000fe20008000000 */
[----:B------:R-:W-:Y:S02]  /*1750*/  UIMAD UR20, UR14, UR10, UR20 ;  /* 0x0000000a0e1472a4 */ /* 0x000fe4000f8e0214 */
[----:B------:R-:W-:Y:S02]  /*1760*/  USEL UR8, UR4, UR8, !UP2 ;  /* 0x0000000804087287 */ /* 0x000fe4000d000000 */
[----:B------:R-:W-:Y:S02]  /*1770*/  @!UP0 USHF.R.U32.HI UR7, URZ, UR9, UR7 ;  /* 0x00000009ff078299 */ /* 0x000fe40008011607 */
[----:B------:R-:W-:Y:S02]  /*1780*/  UIADD3 UR9, UPT, UPT, -UR8, URZ, URZ ;  /* 0x000000ff08097290 */ /* 0x000fe4000fffe1ff */
[----:B------:R-:W-:Y:S02]  /*1790*/  @!UP0 USEL UR7, UR5, UR7, !UP2 ;  /* 0x0000000705078287 */ /* 0x000fe4000d000000 */
[----:B------:R-:W-:-:S02]  /*17a0*/  UIMAD UR9, UR26, UR9, UR4 ;  /* 0x000000091a0972a4 */ /* 0x000fc4000f8e0204 */
[----:B------:R-:W-:Y:S02]  /*17b0*/  @!UP0 UIADD3 UR8, UPT, UPT, UR8, -UR7, URZ ;  /* 0x8000000708088290 */ /* 0x000fe4000fffe0ff */
[----:B------:R-:W-:Y:S02]  /*17c0*/  @!UP0 UIMAD UR6, UR9, UR6, UR7 ;  /* 0x00000006090682a4 */ /* 0x000fe4000f8e0207 */
[----:B------:R-:W-:Y:S02]  /*17d0*/  @!UP0 UIMAD UR4, UR8, UR26, UR5 ;  /* 0x0000001a080482a4 */ /* 0x000fe4000f8e0205 */
[----:B------:R-:W-:Y:S02]  /*17e0*/  UIMAD UR16, UR21, UR11, UR16 ;  /* 0x0000000b151072a4 */ /* 0x000fe4000f8e0210 */
[----:B------:R-:W-:Y:S01]  /*17f0*/  UIMAD UR20, UR4, UR14, UR20 ;  /* 0x0000000e041472a4 */ /* 0x000fe2000f8e0214 */
[----:B------:R-:W-:Y:S02]  /*1800*/  @!UP0 UMOV UR5, UR6 ;  /* 0x0000000600058c82 */ /* 0x000fe40008000000 */
[----:B------:R-:W-:-:S12]  /*1810*/  UIMAD UR16, UR5, UR21, UR16 ;  /* 0x00000015051072a4 */ /* 0x000fd8000f8e0210 */
.L_x_18:
[----:B------:R-:W-:-:S09]  /*1820*/  UISETP.NE.AND UP0, UPT, UR28, 0x1, UPT ;  /* 0x000000011c00788c */ /* 0x000fd2000bf05270 */
[----:B------:R-:W-:Y:S05]  /*1830*/  BRA.U UP0, `(.L_x_19) ;  /* 0x0000000100447547 */ /* 0x000fea000b800000 */
[----:B------:R-:W1:Y:S01]  /*1840*/  LDCU.128 UR8, c[0x0][0xb10] ;  /* 0x00016200ff0877ac */ /* 0x000e620008000c00 */
[----:B------:R-:W2:Y:S01]  /*1850*/  LDCU UR12, c[0x0][0xb0c] ;  /* 0x00016180ff0c77ac */ /* 0x000ea20008000800 */
[----:B------:R-:W3:Y:S01]  /*1860*/  LDCU UR13, c[0x0][0xb20] ;  /* 0x00016400ff0d77ac */ /* 0x000ee20008000800 */
[----:B-1----:R-:W-:Y:S02]  /*1870*/  UIMAD.WIDE.U32 UR6, UR16, UR8, URZ ;  /* 0x00000008100672a5 */ /* 0x002fe4000f8e00ff */
[----:B------:R-:W-:Y:S02]  /*1880*/  UIMAD.WIDE.U32 UR4, UR20, UR11, URZ ;  /* 0x0000000b140472a5 */ /* 0x000fe4000f8e00ff */
[----:B--2---:R-:W-:Y:S02]  /*1890*/  UISETP.NE.AND UP1, UPT, UR12, 0x1, UPT ;  /* 0x000000010c00788c */ /* 0x004fe4000bf25270 */
[----:B------:R-:W-:Y:S01]  /*18a0*/  UISETP.NE.AND UP0, UPT, UR10, 0x1, UPT ;  /* 0x000000010a00788c */ /* 0x000fe2000bf05270 */
[----:B------:R-:W-:-:S02]  /*18b0*/  UMOV UR6, UR7 ;  /* 0x0000000700067c82 */ /* 0x000fc40008000000 */
[----:B------:R-:W-:Y:S01]  /*18c0*/  UMOV UR4, UR5 ;  /* 0x0000000500047c82 */ /* 0x000fe20008000000 */
[----:B------:R-:W-:Y:S02]  /*18d0*/  USHF.R.U32.HI UR9, URZ, UR9, UR6 ;  /* 0x00000009ff097299 */ /* 0x000fe40008011606 */
[----:B---3--:R-:W-:Y:S02]  /*18e0*/  USHF.R.U32.HI UR4, URZ, UR13, UR4 ;  /* 0x0000000dff047299 */ /* 0x008fe40008011604 */
[----:B------:R-:W-:Y:S02]  /*18f0*/  USEL UR5, UR16, UR9, !UP1 ;  /* 0x0000000910057287 */ /* 0x000fe4000c800000 */
[----:B------:R-:W-:-:S04]  /*1900*/  USEL UR4, UR20, UR4, !UP0 ;  /* 0x0000000414047287 */ /* 0x000fc8000c000000 */
[----:B------:R-:W-:Y:S02]  /*1910*/  UIADD3 UR6, UPT, UPT, UR5, -UR4, URZ ;  /* 0x8000000405067290 */ /* 0x000fe4000fffe0ff */
[----:B------:R-:W-:Y:S02]  /*1920*/  UIADD3 UR4, UPT, UPT, -UR5, UR4, URZ ;  /* 0x0000000405047290 */ /* 0x000fe4000fffe1ff */
[----:B------:R-:W-:Y:S02]  /*1930*/  UIMAD UR20, UR6, UR10, UR20 ;  /* 0x0000000a061472a4 */ /* 0x000fe4000f8e0214 */
[----:B------:R-:W-:-:S12]  /*1940*/  UIMAD UR16, UR4, UR12, UR16 ;  /* 0x0000000c041072a4 */ /* 0x000fd8000f8e0210 */
.L_x_19:
[----:B------:R-:W-:-:S09]  /*1950*/  UISETP.EQ.U32.AND UP0, UPT, UR29, 0x1, UPT ;  /* 0x000000011d00788c */ /* 0x000fd2000bf02070 */
[----:B------:R-:W-:Y:S05]  /*1960*/  BRA.U !UP0, `(.L_x_20) ;  /* 0x00000001080c7547 */ /* 0x000fea000b800000 */
[----:B------:R-:W-:Y:S01]  /*1970*/  UCGABAR_WAIT ;  /* 0x0000000000007dc7 */ /* 0x000fe20008000000 */
[----:B------:R-:W-:Y:S01]  /*1980*/  CCTL.IVALL ;  /* 0x00000000ff00798f */ /* 0x000fe20002000000 */
[----:B------:R-:W-:Y:S05]  /*1990*/  BRA `(.L_x_21) ;  /* 0x0000000000047947 */ /* 0x000fea0003800000 */
.L_x_20:
[----:B------:R-:W-:Y:S06]  /*19a0*/  BAR.SYNC.DEFER_BLOCKING 0x0 ;  /* 0x0000000000007b1d */ /* 0x000fec0000010000 */
.L_x_21:
[----:B------:R-:W-:Y:S05]  /*19b0*/  BRA.U UP6, `(.L_x_22) ;  /* 0x0000001506607547 */ /* 0x000fea000b800000 */
[----:B------:R-:W1:Y:S01]  /*19c0*/  LDCU UR6, c[0x0][0x38c] ;  /* 0x00007180ff0677ac */ /* 0x000e620008000800 */
[----:B------:R-:W-:Y:S01]  /*19d0*/  PLOP3.LUT P2, PT, PT, PT, UP3, 0x80, 0x8 ;  /* 0x000000000008781c */ /* 0x000fe20003f4f038 */
[----:B------:R-:W-:Y:S01]  /*19e0*/  IMAD.MOV.U32 R12, RZ, RZ, 0x1 ;  /* 0x00000001ff0c7424 */ /* 0x000fe200078e00ff */
[----:B------:R-:W-:Y:S01]  /*19f0*/  ISETP.EQ.OR P3, PT, R0, RZ, P4 ;  /* 0x000000ff0000720c */ /* 0x000fe20002762670 */
[----:B------:R-:W-:Y:S01]  /*1a00*/  UISETP.NE.AND UP1, UPT, UR17, URZ, UPT ;  /* 0x000000ff1100728c */ /* 0x000fe2000bf25270 */
[----:B------:R-:W-:Y:S02]  /*1a10*/  PLOP3.LUT P2, PT, P2, PT, PT, 0x8, 0x80 ;  /* 0x000000000080781c */ /* 0x000fe4000174e170 */
[----:B------:R-:W-:Y:S01]  /*1a20*/  CS2R R10, SRZ ;  /* 0x00000000000a7805 */ /* 0x000fe2000001ff00 */
[----:B------:R-:W-:Y:S01]  /*1a30*/  IMAD.MOV.U32 R9, RZ, RZ, RZ ;  /* 0x000000ffff097224 */ /* 0x000fe200078e00ff */
[----:B------:R-:W2:Y:S01]  /*1a40*/  LDCU UR49, c[0x0][0x370] ;  /* 0x00006e00ff3177ac */ /* 0x000ea20008000800 */
[----:B------:R-:W-:Y:S01]  /*1a50*/  IMAD.MOV.U32 R8, RZ, RZ, 0x1 ;  /* 0x00000001ff087424 */ /* 0x000fe200078e00ff */
[----:B------:R-:W3:Y:S01]  /*1a60*/  LDCU.64 UR46, c[0x0][0x348] ;  /* 0x00006900ff2e77ac */ /* 0x000ee20008000a00 */
[----:B------:R-:W4:Y:S01]  /*1a70*/  LDCU UR48, c[0x0][0x374] ;  /* 0x00006e80ff3077ac */ /* 0x000f220008000800 */
[----:B-1----:R-:W-:-:S02]  /*1a80*/  UIADD3 UR5, UPT, UPT, UR6, 0x3f, URZ ;  /* 0x0000003f06057890 */ /* 0x002fc4000fffe0ff */
[----:B------:R-:W-:Y:S02]  /*1a90*/  UIADD3 UR56, UPT, UPT, UR6, 0x7e, URZ ;  /* 0x0000007e06387890 */ /* 0x000fe4000fffe0ff */
[----:B------:R-:W-:Y:S02]  /*1aa0*/  USHF.R.S32.HI UR4, URZ, 0x1f, UR5 ;  /* 0x0000001fff047899 */ /* 0x000fe40008011405 */
[----:B------:R-:W-:Y:S02]  /*1ab0*/  USEL UR40, UR40, 0x2, UP1 ;  /* 0x0000000228287887 */ /* 0x000fe40008800000 */
[----:B------:R-:W-:Y:S02]  /*1ac0*/  ULEA.HI UR4, UR4, UR5, URZ, 0x6 ;  /* 0x0000000504047291 */ /* 0x000fe4000f8f30ff */
[----:B------:R-:W-:Y:S02]  /*1ad0*/  USHF.L.U32 UR5, UR27, 0x4, URZ ;  /* 0x000000041b057899 */ /* 0x000fe400080006ff */
[----:B------:R-:W-:-:S02]  /*1ae0*/  USHF.R.S32.HI UR51, URZ, 0x6, UR4 ;  /* 0x00000006ff337899 */ /* 0x000fc40008011404 */
[----:B------:R-:W-:Y:S02]  /*1af0*/  UIADD3 UR4, UPT, UPT, UR6, -0x1, URZ ;  /* 0xffffffff06047890 */ /* 0x000fe4000fffe0ff */
[----:B------:R-:W-:Y:S02]  /*1b00*/  UISETP.LT.U32.AND UP0, UPT, UR51, 0x4, UPT ;  /* 0x000000043300788c */ /* 0x000fe4000bf01070 */
[----:B------:R-:W-:Y:S02]  /*1b10*/  UISETP.GE.U32.AND UP2, UPT, UR4, -0x7f, UPT ;  /* 0xffffff810400788c */ /* 0x000fe4000bf46070 */
[----:B------:R-:W-:Y:S02]  /*1b20*/  USEL UR50, UR51, 0x4, UP0 ;  /* 0x0000000433327887 */ /* 0x000fe40008000000 */
[----:B------:R-:W-:Y:S02]  /*1b30*/  ULOP3.LUT UR53, UR5, 0x30, URZ, 0xe2, !UPT ;  /* 0x0000003005357892 */ /* 0x000fe4000f8ee2ff */
[----:B------:R-:W-:-:S02]  /*1b40*/  UIADD3 UR39, UPT, UPT, UR50, -0x1, URZ ;  /* 0xffffffff32277890 */ /* 0x000fc4000fffe0ff */
[----:B------:R-:W-:Y:S01]  /*1b50*/  UIADD3 UR54, UPT, UPT, UR51, -UR50, URZ ;  /* 0x8000003233367290 */ /* 0x000fe2000fffe0ff */
[----:B------:R-:W-:Y:S02]  /*1b60*/  UMOV UR29, URZ ;  /* 0x000000ff001d7c82 */ /* 0x000fe40008000000 */
[----:B------:R-:W-:-:S04]  /*1b70*/  @UP2 UIADD3 UR39, UPT, UPT, UR50, URZ, URZ ;  /* 0x000000ff32272290 */ /* 0x000fc8000fffe0ff */
[----:B--234-:R-:W-:-:S12]  /*1b80*/  UIADD3 UR39, UPT, UPT, UR39, 0x1, URZ ;  /* 0x0000000127277890 */ /* 0x01cfd8000fffe0ff */
.L_x_46:
[----:B------:R-:W-:Y:S01]  /*1b90*/  UISETP.NE.AND UP0, UPT, UR52, URZ, UPT ;  /* 0x000000ff3400728c */ /* 0x000fe2000bf05270 */
[----:B-1----:R-:W1:Y:S08]  /*1ba0*/  S2UR UR52, SR_CgaCtaId ;  /* 0x00000000003479c3 */ /* 0x002e700000008800 */
[----:B---3--:R-:W-:Y:S05]  /*1bb0*/  BRA.U UP0, `(.L_x_23) ;  /* 0x0000000100347547 */ /* 0x008fea000b800000 */
[----:B------:R-:W2:Y:S01]  /*1bc0*/  S2R R0, SR_CgaCtaId ;  /* 0x0000000000007919 */ /* 0x000ea20000008800 */
[----:B------:R-:W-:Y:S02]  /*1bd0*/  MOV R3, 0x400 ;  /* 0x0000040000037802 */ /* 0x000fe40000000f00 */
[----:B------:R-:W-:Y:S02]  /*1be0*/  SHF.L.U32 R2, R8, 0x1f, RZ ;  /* 0x0000001f08027819 */ /* 0x000fe400000006ff */
[----:B--2---:R-:W-:-:S05]  /*1bf0*/  LEA R0, R0, R3, 0x18 ;  /* 0x0000000300007211 */ /* 0x004fca00078ec0ff */
[----:B------:R-:W-:-:S04]  /*1c00*/  IMAD R3, R9, 0x8, R0 ;  /* 0x0000000809037824 */ /* 0x000fc800078e0200 */
[----:B------:R-:W2:Y:S02]  /*1c10*/  SYNCS.PHASECHK.TRANS64.TRYWAIT P0, [R3+URZ+0x100], R2 ;  /* 0x00010002030075a7 */ /* 0x000ea400080011ff */
[----:B--2---:R-:W-:Y:S05]  /*1c20*/  @!P0 BRA `(.L_x_24) ;  /* 0x0000006c003c8947 */ /* 0x004fea0003800000 */
.L_x_142:
[----:B------:R-:W-:Y:S01]  /*1c30*/  VIADD R9, R9, 0x1 ;  /* 0x0000000109097836 */ /* 0x000fe20000000000 */
[----:B------:R2:W-:Y:S04]  /*1c40*/  SYNCS.ARRIVE.TRANS64.A1T0 RZ, [R3+URZ+0xf0], RZ ;  /* 0x0000f0ff03ff79a7 */ /* 0x0005e800081000ff */
[----:B------:R-:W-:-:S04]  /*1c50*/  ISETP.NE.AND P0, PT, R9, 0x2, PT ;  /* 0x000000020900780c */ /* 0x000fc80003f05270 */
[----:B------:R-:W-:Y:S02]  /*1c60*/  SEL R9, R9, RZ, P0 ;  /* 0x000000ff09097207 */ /* 0x000fe40000000000 */
[----:B--2---:R-:W-:-:S04]  /*1c70*/  SEL R3, RZ, 0x1, P0 ;  /* 0x00000001ff037807 */ /* 0x004fc80000000000 */
[----:B------:R-:W-:Y:S02]  /*1c80*/  LOP3.LUT R8, R8, R3, RZ, 0x3c, !PT ;  /* 0x0000000308087212 */ /* 0x000fe400078e3cff */
.L_x_23:
[----:B------:R-:W-:Y:S01]  /*1c90*/  UMOV UR21, 0x400 ;  /* 0x0000040000157882 */ /* 0x000fe20000000000 */
[----:B------:R-:W-:Y:S01]  /*1ca0*/  SHF.L.U32 R0, R12, 0x1f, RZ ;  /* 0x0000001f0c007819 */ /* 0x000fe200000006ff */
[----:B-1----:R-:W-:Y:S02]  /*1cb0*/  ULEA UR21, UR52, UR21, 0x18 ;  /* 0x0000001534157291 */ /* 0x002fe4000f8ec0ff */
[----:B------:R-:W-:Y:S02]  /*1cc0*/  UISETP.GE.U32.AND UP0, UPT, UR56, 0x7f, UPT ;  /* 0x0000007f3800788c */ /* 0x000fe4000bf06070 */
[----:B------:R-:W-:Y:S02]  /*1cd0*/  ULEA UR4, UR29, UR21, 0x3 ;  /* 0x000000151d047291 */ /* 0x000fe4000f8e18ff */
[----:B------:R-:W-:Y:S02]  /*1ce0*/  ULEA UR19, UR20, UR55, 0x2 ;  /* 0x0000003714137291 */ /* 0x000fe4000f8e10ff */
[----:B------:R-:W-:-:S02]  /*1cf0*/  ULEA UR35, UR16, UR53, 0x6 ;  /* 0x0000003510237291 */ /* 0x000fc4000f8e30ff */
[----:B------:R-:W-:Y:S01]  /*1d00*/  USHF.L.U32 UR19, UR19, 0x5, URZ ;  /* 0x0000000513137899 */ /* 0x000fe200080006ff */
[----:B------:R-:W-:Y:S02]  /*1d10*/  UMOV UR7, URZ ;  /* 0x000000ff00077c82 */ /* 0x000fe40008000000 */
[----:B------:R1:W2:Y:S01]  /*1d20*/  SYNCS.PHASECHK.TRANS64.TRYWAIT P1, [UR4+0x20], R0 ;  /* 0x00002000ff0075a7 */ /* 0x0002a20008021104 */
[----:B------:R-:W-:Y:S08]  /*1d30*/  BRA.U !UP0, `(.L_x_25) ;  /* 0x00000005080c7547 */ /* 0x000ff0000b800000 */
[----:B------:R-:W-:Y:S01]  /*1d40*/  UMOV UR13, URZ ;  /* 0x000000ff000d7c82 */ /* 0x000fe20008000000 */
[----:B------:R-:W-:-:S05]  /*1d50*/  UMOV UR5, UR29 ;  /* 0x0000001d00057c82 */ /* 0x000fca0008000000 */
.L_x_33:
[----:B------:R-:W-:Y:S01]  /*1d60*/  ULEA UR33, UR5, UR21, 0x3 ;  /* 0x0000001505217291 */ /* 0x000fe2000f8e18ff */
[----:B--2---:R-:W-:Y:S01]  /*1d70*/  @!P4 MOV R2, 0xc000 ;  /* 0x0000c0000002c802 */ /* 0x004fe20000000f00 */
[----:B--23--:R-:W-:Y:S10]  /*1d80*/  @P1 BRA `(.L_x_26) ;  /* 0x00000000000c1947 */ /* 0x00cff40003800000 */
[----:B------:R-:W-:-:S04]  /*1d90*/  SHF.L.U32 R3, R12, 0x1f, RZ ;  /* 0x0000001f0c037819 */ /* 0x000fc800000006ff */
[----:B------:R-:W2:Y:S02]  /*1da0*/  SYNCS.PHASECHK.TRANS64.TRYWAIT P0, [UR33+0x20], R3 ;  /* 0x00002003ff0075a7 */ /* 0x000ea40008001121 */
[----:B--2---:R-:W-:Y:S05]  /*1db0*/  @!P0 BRA `(.L_x_27) ;  /* 0x0000006800ec8947 */ /* 0x004fea0003800000 */
.L_x_26:
[----:B------:R2:W-:Y:S01]  /*1dc0*/  @!P4 SYNCS.ARRIVE.TRANS64 RZ, [UR33], R2 ;  /* 0x00000002ffffc9a7 */ /* 0x0005e20008000021 */
[----:B------:R-:W-:-:S04]  /*1dd0*/  ULOP3.LUT UR4, UR40, 0x2, URZ, 0xfc, !UPT ;  /* 0x0000000228047892 */ /* 0x000fc8000f8efcff */
[----:B------:R-:W-:-:S09]  /*1de0*/  UISETP.NE.AND UP0, UPT, UR4, 0x2, UPT ;  /* 0x000000020400788c */ /* 0x000fd2000bf05270 */
[----:B------:R-:W-:Y:S05]  /*1df0*/  BRA.U UP0, `(.L_x_28) ;  /* 0x0000000100047547 */ /* 0x000fea000b800000 */
[----:B------:R-:W-:Y:S05]  /*1e00*/  BPT.TRAP 0x1 ;  /* 0x000000040000795c */ /* 0x000fea0000300000 */
.L_x_28:
[----:B------:R-:W-:Y:S04]  /*1e10*/  BSSY.RECONVERGENT B0, `(.L_x_29) ;  /* 0x0000003000007945 */ /* 0x000fe80003800200 */
[----:B------:R-:W-:Y:S05]  /*1e20*/  @P3 BRA `(.L_x_30) ;  /* 0x0000000000043947 */ /* 0x000fea0003800000 */
[----:B------:R-:W-:Y:S05]  /*1e30*/  BPT.TRAP 0x1 ;  /* 0x000000040000795c */ /* 0x000fea0000300000 */
.L_x_30:
[----:B------:R-:W-:Y:S05]  /*1e40*/  BSYNC.RECONVERGENT B0 ;  /* 0x0000000000007941 */ /* 0x000fea0003800200 */
.L_x_29:
[----:B------:R-:W-:Y:S01]  /*1e50*/  UIADD3 UR4, UPT, UPT, UR5, 0x1, URZ ;  /* 0x0000000105047890 */ /* 0x000fe2000fffe0ff */
[----:B------:R-:W-:Y:S01]  /*1e60*/  BSSY.RECONVERGENT B0, `(.L_x_31) ;  /* 0x000002b000007945 */ /* 0x000fe20003800200 */
[----:B------:R-:W-:Y:S02]  /*1e70*/  ELECT P0, URZ, PT ;  /* 0x0000000000ff782f */ /* 0x000fe40003800000 */
[----:B------:R-:W-:-:S04]  /*1e80*/  UISETP.NE.AND UP0, UPT, UR4, 0x4, UPT ;  /* 0x000000040400788c */ /* 0x000fc8000bf05270 */
[----:B------:R-:W-:Y:S02]  /*1e90*/  USEL UR6, URZ, 0x1, UP0 ;  /* 0x00000001ff067887 */ /* 0x000fe40008000000 */
[----:B------:R-:W-:-:S04]  /*1ea0*/  USEL UR29, UR4, URZ, UP0 ;  /* 0x000000ff041d7287 */ /* 0x000fc80008000000 */
[----:B------:R-:W-:Y:S01]  /*1eb0*/  ULEA UR4, UR29, UR21, 0x3 ;  /* 0x000000151d047291 */ /* 0x000fe2000f8e18ff */
[----:B------:R-:W-:-:S04]  /*1ec0*/  LOP3.LUT R12, R12, UR6, RZ, 0x3c, !PT ;  /* 0x000000060c0c7c12 */ /* 0x000fc8000f8e3cff */
[----:B-1----:R-:W-:-:S04]  /*1ed0*/  SHF.L.U32 R0, R12, 0x1f, RZ ;  /* 0x0000001f0c007819 */ /* 0x002fc800000006ff */
[----:B------:R1:W3:Y:S01]  /*1ee0*/  SYNCS.PHASECHK.TRANS64.TRYWAIT P1, [UR4+0x20], R0 ;  /* 0x00002000ff0075a7 */ /* 0x0002e20008021104 */
[----:B------:R-:W-:Y:S05]  /*1ef0*/  @!P0 BRA `(.L_x_32) ;  /* 0x0000000000848947 */ /* 0x000fea0003800000 */
[----:B------:R-:W-:Y:S02]  /*1f00*/  ULEA UR24, UR5, UR38, 0xc ;  /* 0x0000002605187291 */ /* 0x000fe4000f8e60ff */
[----:B------:R-:W-:Y:S02]  /*1f10*/  ULEA UR8, UR5, UR37, 0xd ;  /* 0x0000002505087291 */ /* 0x000fe4000f8e68ff */
[----:B------:R-:W-:Y:S02]  /*1f20*/  UIADD3 UR6, UP1, UPT, UR46, 0x80, URZ ;  /* 0x000000802e067890 */ /* 0x000fe4000ff3e0ff */
[----:B------:R-:W-:Y:S02]  /*1f30*/  ULEA UR24, UR24, UR21, 0x2 ;  /* 0x0000001518187291 */ /* 0x000fe4000f8e10ff */
[----:B------:R-:W-:Y:S02]  /*1f40*/  USHF.L.U32 UR34, UR13, 0x6, URZ ;  /* 0x000000060d227899 */ /* 0x000fe400080006ff */
[----:B------:R-:W-:-:S02]  /*1f50*/  UIADD3 UR14, UP0, UPT, UR46, 0x180, URZ ;  /* 0x000001802e0e7890 */ /* 0x000fc4000ff1e0ff */
[----:B------:R-:W-:Y:S02]  /*1f60*/  ULEA UR8, UR8, UR21, 0x2 ;  /* 0x0000001508087291 */ /* 0x000fe4000f8e10ff */
[----:B------:R-:W-:Y:S02]  /*1f70*/  UIADD3.X UR7, UPT, UPT, URZ, UR47, URZ, UP1, !UPT ;  /* 0x0000002fff077290 */ /* 0x000fe40008ffe4ff */
[----:B------:R-:W-:Y:S02]  /*1f80*/  UIADD3 UR32, UPT, UPT, UR24, 0x8800, URZ ;  /* 0x0000880018207890 */ /* 0x000fe4000fffe0ff */
[----:B------:R-:W-:Y:S02]  /*1f90*/  UPRMT UR4, URZ, 0x5410, UR31 ;  /* 0x00005410ff047896 */ /* 0x000fe4000800001f */
[----:B------:R-:W-:Y:S02]  /*1fa0*/  UIADD3 UR26, UPT, UPT, UR34, 0x20, URZ ;  /* 0x00000020221a7890 */ /* 0x000fe4000fffe0ff */
[----:B------:R-:W-:-:S02]  /*1fb0*/  UIADD3 UR24, UPT, UPT, UR24, 0xa800, URZ ;  /* 0x0000a80018187890 */ /* 0x000fc4000fffe0ff */
[----:B------:R-:W-:Y:S02]  /*1fc0*/  UIADD3.X UR15, UPT, UPT, URZ, UR47, URZ, UP0, !UPT ;  /* 0x0000002fff0f7290 */ /* 0x000fe400087fe4ff */
[----:B------:R-:W-:Y:S02]  /*1fd0*/  UIADD3 UR16, UPT, UPT, UR8, 0x18800, URZ ;  /* 0x0001880008107890 */ /* 0x000fe4000fffe0ff */
[----:B------:R-:W-:Y:S02]  /*1fe0*/  UPRMT UR22, URZ, 0x5410, UR30 ;  /* 0x00005410ff167896 */ /* 0x000fe4000800001e */
[----:B------:R-:W-:Y:S01]  /*1ff0*/  UIADD3 UR8, UPT, UPT, UR8, 0x1c800, URZ ;  /* 0x0001c80008087890 */ /* 0x000fe2000fffe0ff */
[----:B------:R-:W-:Y:S01]  /*2000*/  UMOV UR44, 0x0 ;  /* 0x00000000002c7882 */ /* 0x000fe20000000000 */
[----:B------:R-:W-:Y:S01]  /*2010*/  UMOV UR45, 0x10000000 ;  /* 0x10000000002d7882 */ /* 0x000fe20000000000 */
[----:B------:R-:W-:Y:S01]  /*2020*/  UMOV UR25, UR33 ;  /* 0x0000002100197c82 */ /* 0x000fe20008000000 */
[----:B------:R-:W-:Y:S01]  /*2030*/  UMOV UR27, UR35 ;  /* 0x00000023001b7c82 */ /* 0x000fe20008000000 */
[----:B------:R-:W-:Y:S01]  /*2040*/  UMOV UR28, UR36 ;  /* 0x00000024001c7c82 */ /* 0x000fe20008000000 */
[----:B------:R-:W-:Y:S01]  /*2050*/  UMOV UR17, UR33 ;  /* 0x0000002100117c82 */ /* 0x000fe20008000000 */
[----:B------:R-:W-:Y:S01]  /*2060*/  UMOV UR20, UR36 ;  /* 0x0000002400147c82 */ /* 0x000fe20008000000 */
[----:B------:R-:W-:Y:S01]  /*2070*/  UMOV UR18, UR34 ;  /* 0x0000002200127c82 */ /* 0x000fe20008000000 */
[----:B------:R4:W-:Y:S01]  /*2080*/  UTMALDG.3D.MULTICAST [UR32], [UR6], UR4, desc[UR44] ;  /* 0x00002c20060073b4 */ /* 0x0009e20008011804 */
[----:B------:R-:W-:Y:S01]  /*2090*/  UMOV UR9, UR33 ;  /* 0x0000002100097c82 */ /* 0x000fe20008000000 */
[----:B------:R-:W-:Y:S01]  /*20a0*/  UMOV UR11, UR19 ;  /* 0x00000013000b7c82 */ /* 0x000fe20008000000 */
[----:B------:R-:W-:Y:S01]  /*20b0*/  UMOV UR12, UR36 ;  /* 0x00000024000c7c82 */ /* 0x000fe20008000000 */
[----:B------:R-:W-:Y:S01]  /*20c0*/  UMOV UR10, UR26 ;  /* 0x0000001a000a7c82 */ /* 0x000fe20008000000 */
[----:B------:R4:W-:Y:S01]  /*20d0*/  UTMALDG.3D.MULTICAST [UR24], [UR6], UR4, desc[UR44] ;  /* 0x00002c18060073b4 */ /* 0x0009e20008011804 */
[----:B------:R4:W-:Y:S01]  /*20e0*/  UTMALDG.3D.MULTICAST [UR16], [UR14], UR22, desc[UR44] ;  /* 0x00002c100e0073b4 */ /* 0x0009e20008011816 */
[----:B------:R4:W-:Y:S02]  /*20f0*/  UTMALDG.3D.MULTICAST [UR8], [UR14], UR22, desc[UR44] ;  /* 0x00002c080e0073b4 */ /* 0x0009e40008011816 */
[----:B----4-:R-:W-:Y:S01]  /*2100*/  NOP ;  /* 0x0000000000007918 */ /* 0x010fe20000000000 */
.L_x_32:
[----:B------:R-:W-:Y:S05]  /*2110*/  BSYNC.RECONVERGENT B0 ;  /* 0x0000000000007941 */ /* 0x000fea0003800200 */
.L_x_31:
[----:B------:R-:W-:Y:S01]  /*2120*/  UIADD3 UR13, UPT, UPT, UR13, 0x1, URZ ;  /* 0x000000010d0d7890 */ /* 0x000fe2000fffe0ff */
[----:B------:R-:W-:Y:S01]  /*2130*/  UMOV UR5, UR29 ;  /* 0x0000001d00057c82 */ /* 0x000fe20008000000 */
[----:B------:R-:W-:Y:S02]  /*2140*/  UMOV UR7, UR39 ;  /* 0x0000002700077c82 */ /* 0x000fe40008000000 */
[----:B------:R-:W-:-:S09]  /*2150*/  UISETP.NE.AND UP0, UPT, UR13, UR39, UPT ;  /* 0x000000270d00728c */ /* 0x000fd2000bf05270 */
[----:B------:R-:W-:Y:S05]  /*2160*/  BRA.U UP0, `(.L_x_33) ;  /* 0xfffffff900fc7547 */ /* 0x000fea000b83ffff */
.L_x_25:
[----:B------:R-:W-:Y:S01]  /*2170*/  ULEA UR4, UR29, UR21, 0x3 ;  /* 0x000000151d047291 */ /* 0x000fe2000f8e18ff */
[----:B-1----:R-:W-:Y:S01]  /*2180*/  SHF.L.U32 R0, R12, 0x1f, RZ ;  /* 0x0000001f0c007819 */ /* 0x002fe200000006ff */
[----:B------:R-:W-:Y:S01]  /*2190*/  @!P2 SYNCS.ARRIVE.TRANS64.A1T0 RZ, [UR21+0x88], RZ ;  /* 0x000088ffffffa9a7 */ /* 0x000fe20008100015 */
[----:B------:R-:W-:-:S06]  /*21a0*/  UISETP.GT.AND UP0, UPT, UR51, UR50, UPT ;  /* 0x000000323300728c */ /* 0x000fcc000bf04270 */
[----:B--23--:R1:W2:Y:S03]  /*21b0*/  SYNCS.PHASECHK.TRANS64.TRYWAIT P1, [UR4+0x20], R0 ;  /* 0x00002000ff0075a7 */ /* 0x00c2a60008021104 */
[----:B------:R-:W-:Y:S05]  /*21c0*/  BRA.U !UP0, `(.L_x_34) ;  /* 0x0000000508087547 */ /* 0x000fea000b800000 */
[----:B------:R-:W-:Y:S01]  /*21d0*/  UIADD3 UR13, UPT, UPT, UR54, UR7, URZ ;  /* 0x00000007360d7290 */ /* 0x000fe2000fffe0ff */
[----:B------:R-:W-:-:S11]  /*21e0*/  UMOV UR5, UR29 ;  /* 0x0000001d00057c82 */ /* 0x000fd60008000000 */
.L_x_42:
[----:B------:R-:W-:Y:S01]  /*21f0*/  ULEA UR33, UR5, UR21, 0x3 ;  /* 0x0000001505217291 */ /* 0x000fe2000f8e18ff */
[----:B--2---:R-:W-:Y:S01]  /*2200*/  @!P4 MOV R2, 0xc000 ;  /* 0x0000c0000002c802 */ /* 0x004fe20000000f00 */
[----:B--23--:R-:W-:Y:S10]  /*2210*/  @P1 BRA `(.L_x_35) ;  /* 0x00000000000c1947 */ /* 0x00cff40003800000 */
[----:B------:R-:W-:-:S04]  /*2220*/  SHF.L.U32 R3, R12, 0x1f, RZ ;  /* 0x0000001f0c037819 */ /* 0x000fc800000006ff */
[----:B------:R-:W2:Y:S02]  /*2230*/  SYNCS.PHASECHK.TRANS64.TRYWAIT P0, [UR33+0x20], R3 ;  /* 0x00002003ff0075a7 */ /* 0x000ea40008001121 */
[----:B--2---:R-:W-:Y:S05]  /*2240*/  @!P0 BRA `(.L_x_36) ;  /* 0x0000006400e08947 */ /* 0x004fea0003800000 */
.L_x_35:
[----:B------:R2:W-:Y:S01]  /*2250*/  @!P4 SYNCS.ARRIVE.TRANS64 RZ, [UR33], R2 ;  /* 0x00000002ffffc9a7 */ /* 0x0005e20008000021 */
[----:B------:R-:W-:-:S04]  /*2260*/  ULOP3.LUT UR4, UR40, 0x2, URZ, 0xfc, !UPT ;  /* 0x0000000228047892 */ /* 0x000fc8000f8efcff */
[----:B------:R-:W-:-:S09]  /*2270*/  UISETP.NE.AND UP0, UPT, UR4, 0x2, UPT ;  /* 0x000000020400788c */ /* 0x000fd2000bf05270 */
[----:B------:R-:W-:Y:S05]  /*2280*/  BRA.U UP0, `(.L_x_37) ;  /* 0x0000000100047547 */ /* 0x000fea000b800000 */
[----:B------:R-:W-:Y:S05]  /*2290*/  BPT.TRAP 0x1 ;  /* 0x000000040000795c */ /* 0x000fea0000300000 */
.L_x_37:
[----:B------:R-:W-:Y:S04]  /*22a0*/  BSSY.RECONVERGENT B0, `(.L_x_38) ;  /* 0x0000003000007945 */ /* 0x000fe80003800200 */
[----:B------:R-:W-:Y:S05]  /*22b0*/  @P3 BRA `(.L_x_39) ;  /* 0x0000000000043947 */ /* 0x000fea0003800000 */
[----:B------:R-:W-:Y:S05]  /*22c0*/  BPT.TRAP 0x1 ;  /* 0x000000040000795c */ /* 0x000fea0000300000 */
.L_x_39:
[----:B------:R-:W-:Y:S05]  /*22d0*/  BSYNC.RECONVERGENT B0 ;  /* 0x0000000000007941 */ /* 0x000fea0003800200 */
.L_x_38:
        /* <DEDUP_REMOVED lines=44> */
.L_x_41:
[----:B------:R-:W-:Y:S05]  /*25a0*/  BSYNC.RECONVERGENT B0 ;  /* 0x0000000000007941 */ /* 0x000fea0003800200 */
.L_x_40:
[----:B------:R-:W-:Y:S01]  /*25b0*/  UIADD3 UR7, UPT, UPT, UR7, 0x1, URZ ;  /* 0x0000000107077890 */ /* 0x000fe2000fffe0ff */
[----:B------:R-:W-:-:S03]  /*25c0*/  UMOV UR5, UR29 ;  /* 0x0000001d00057c82 */ /* 0x000fc60008000000 */
[----:B------:R-:W-:-:S09]  /*25d0*/  UISETP.NE.AND UP0, UPT, UR7, UR13, UPT ;  /* 0x0000000d0700728c */ /* 0x000fd2000bf05270 */
[----:B------:R-:W-:Y:S05]  /*25e0*/  BRA.U UP0, `(.L_x_42) ;  /* 0xfffffffd00007547 */ /* 0x000fea000b83ffff */
.L_x_34:
[C---:B------:R-:W-:Y:S01]  /*25f0*/  LEA R3, R11.reuse, UR21, 0x3 ;  /* 0x000000150b037c11 */ /* 0x040fe2000f8e18ff */
[----:B------:R-:W-:Y:S01]  /*2600*/  NOP ;  /* 0x0000000000007918 */ /* 0x000fe20000000000 */
[----:B-1----:R-:W-:Y:S02]  /*2610*/  SHF.L.U32 R0, R10, 0x1f, RZ ;  /* 0x0000001f0a007819 */ /* 0x002fe400000006ff */
[----:B------:R-:W-:Y:S02]  /*2620*/  LEA R5, R11, UR21, 0x4 ;  /* 0x000000150b057c11 */ /* 0x000fe4000f8e20ff */
[----:B------:R-:W1:Y:S02]  /*2630*/  SYNCS.PHASECHK.TRANS64.TRYWAIT P0, [R3+URZ+0x90], R0 ;  /* 0x00009000030075a7 */ /* 0x000e6400080011ff */
[----:B-1----:R-:W-:Y:S05]  /*2640*/  @!P0 BRA `(.L_x_43) ;  /* 0x0000006000f88947 */ /* 0x002fea0003800000 */
.L_x_145:
[----:B------:R-:W4:Y:S01]  /*2650*/  LDS.128 R4, [R5+0x120] ;  /* 0x0001200005047984 */ /* 0x000f220000000c00 */
[----:B------:R-:W-:Y:S01]  /*2660*/  UISETP.GE.AND UP0, UPT, UR42, 0x1, UPT ;  /* 0x000000012a00788c */ /* 0x000fe2000bf06270 */
[----:B------:R-:W-:Y:S01]  /*2670*/  @!PT LDS RZ, [RZ] ;  /* 0x00000000fffff984 */ /* 0x000fe20000000800 */
[----:B------:R-:W-:Y:S01]  /*2680*/  @!PT LDS RZ, [RZ] ;  /* 0x00000000fffff984 */ /* 0x000fe20000000800 */
[----:B------:R-:W-:Y:S01]  /*2690*/  @!PT LDS RZ, [RZ] ;  /* 0x00000000fffff984 */ /* 0x000fe20000000800 */
[----:B------:R-:W-:Y:S01]  /*26a0*/  @!PT LDS RZ, [RZ] ;  /* 0x00000000fffff984 */ /* 0x000fe20000000800 */
[----:B------:R1:W-:Y:S06]  /*26b0*/  MEMBAR.ALL.CTA ;  /* 0x0000000000007992 */ /* 0x0003ec0000008000 */
[----:B-1----:R-:W1:Y:S01]  /*26c0*/  FENCE.VIEW.ASYNC.S ;  /* 0x00000000000073c6 */ /* 0x002e620000000000 */
[----:B----4-:R-:W-:-:S13]  /*26d0*/  LOP3.LUT P0, RZ, R6, 0x1, RZ, 0xc0, !PT ;  /* 0x0000000106ff7812 */ /* 0x010fda000780c0ff */
[----:B-1----:R-:W-:Y:S01]  /*26e0*/  VOTEU.ANY UP1, P0 ;  /* 0x0000000000ff7886 */ /* 0x002fe20000020100 */
[----:B------:R-:W-:-:S13]  /*26f0*/  PLOP3.LUT P0, PT, PT, PT, UP1, 0x80, 0x8 ;  /* 0x000000000008781c */ /* 0x000fda0003f0f018 */
[----:B------:R-:W-:Y:S02]  /*2700*/  @P0 LOP3.LUT R0, R5, 0xffff, RZ, 0xc0, !PT ;  /* 0x0000ffff05000812 */ /* 0x000fe400078ec0ff */
[----:B--2---:R-:W-:Y:S02]  /*2710*/  @P0 MOV R2, R4 ;  /* 0x0000000400020202 */ /* 0x004fe40000000f00 */
[----:B------:R-:W-:Y:S01]  /*2720*/  @P0 R2UR UR5, R0 ;  /* 0x00000000000502ca */ /* 0x000fe200000e0000 */
[----:B------:R-:W-:Y:S01]  /*2730*/  VIADD R0, R3, 0xa0 ;  /* 0x000000a003007836 */ /* 0x000fe20000000000 */
[----:B------:R-:W-:Y:S02]  /*2740*/  @P0 SHF.R.U32.HI R4, RZ, 0x10, R5 ;  /* 0x00000010ff040819 */ /* 0x000fe40000011605 */
[----:B------:R-:W-:Y:S02]  /*2750*/  @P0 R2UR UR6, R2 ;  /* 0x00000000020602ca */ /* 0x000fe400000e0000 */
[----:B------:R-:W-:-:S02]  /*2760*/  PRMT R0, RZ, 0x654, R0 ;  /* 0x00000654ff007816 */ /* 0x000fc40000000000 */
[----:B------:R-:W-:Y:S02]  /*2770*/  @P0 R2UR UR4, R4 ;  /* 0x00000000040402ca */ /* 0x000fe400000e0000 */
[----:B------:R1:W-:Y:S03]  /*2780*/  SYNCS.ARRIVE.TRANS64.RED.A1T0 RZ, [R0+URZ], RZ ;  /* 0x000000ff00ff79a7 */ /* 0x0003e600081004ff */
[----:B------:R-:W-:-:S04]  /*2790*/  @UP1 UMOV UR41, UR5 ;  /* 0x0000000500291c82 */ /* 0x000fc80008000000 */
[----:B------:R-:W-:-:S04]  /*27a0*/  @UP1 UMOV UR43, UR6 ;  /* 0x00000006002b1c82 */ /* 0x000fc80008000000 */
[----:B------:R-:W-:Y:S01]  /*27b0*/  @UP1 UMOV UR36, UR4 ;  /* 0x0000000400241c82 */ /* 0x000fe20008000000 */
[----:B------:R-:W-:Y:S05]  /*27c0*/  BRA.U !UP0, `(.L_x_44) ;  /* 0x0000000108d47547 */ /* 0x000fea000b800000 */
[----:B------:R-:W2:Y:S01]  /*27d0*/  LDCU.128 UR12, c[0x0][0xb10] ;  /* 0x00016200ff0c77ac */ /* 0x000ea20008000c00 */
[----:B------:R-:W4:Y:S01]  /*27e0*/  LDCU UR22, c[0x0][0xb20] ;  /* 0x00016400ff1677ac */ /* 0x000f220008000800 */
[----:B------:R-:W3:Y:S01]  /*27f0*/  LDCU UR20, c[0x0][0xb0c] ;  /* 0x00016180ff1477ac */ /* 0x000ee20008000800 */
[----:B------:R-:W1:Y:S01]  /*2800*/  LDCU.64 UR8, c[0x0][0xb28] ;  /* 0x00016500ff0877ac */ /* 0x000e620008000a00 */
[----:B------:R-:W-:Y:S02]  /*2810*/  UISETP.NE.AND UP3, UPT, UR42, 0x1, UPT ;  /* 0x000000012a00788c */ /* 0x000fe4000bf65270 */
[----:B--2---:R-:W-:Y:S02]  /*2820*/  UIMAD.WIDE.U32 UR6, UR48, UR15, URZ ;  /* 0x0000000f300672a5 */ /* 0x004fe4000f8e00ff */
[----:B------:R-:W-:Y:S02]  /*2830*/  UIMAD.WIDE.U32 UR4, UR49, UR12, URZ ;  /* 0x0000000c310472a5 */ /* 0x000fe4000f8e00ff */
[----:B------:R-:W-:-:S02]  /*2840*/  UISETP.NE.AND UP0, UPT, UR14, 0x1, UPT ;  /* 0x000000010e00788c */ /* 0x000fc4000bf05270 */
[----:B------:R-:W-:Y:S01]  /*2850*/  UIMAD.WIDE.U32 UR18, UR41, UR15, URZ ;  /* 0x0000000f291272a5 */ /* 0x000fe2000f8e00ff */
[----:B------:R-:W-:Y:S02]  /*2860*/  UMOV UR6, UR7 ;  /* 0x0000000700067c82 */ /* 0x000fe40008000000 */
[----:B------:R-:W-:Y:S01]  /*2870*/  UMOV UR4, UR5 ;  /* 0x0000000500047c82 */ /* 0x000fe20008000000 */
[----:B----4-:R-:W-:Y:S02]  /*2880*/  USHF.R.U32.HI UR6, URZ, UR22, UR6 ;  /* 0x00000016ff067299 */ /* 0x010fe40008011606 */
[----:B---3--:R-:W-:Y:S02]  /*2890*/  UISETP.NE.AND UP2, UPT, UR20, 0x1, UPT ;  /* 0x000000011400788c */ /* 0x008fe4000bf45270 */
[----:B------:R-:W-:Y:S02]  /*28a0*/  USHF.R.U32.HI UR4, URZ, UR13, UR4 ;  /* 0x0000000dff047299 */ /* 0x000fe40008011604 */
[----:B------:R-:W-:-:S02]  /*28b0*/  USEL UR5, UR48, UR6, !UP0 ;  /* 0x0000000630057287 */ /* 0x000fc4000c000000 */
[----:B------:R-:W-:Y:S02]  /*28c0*/  USEL UR6, UR49, UR4, !UP2 ;  /* 0x0000000431067287 */ /* 0x000fe4000d000000 */
[----:B-1----:R-:W-:Y:S01]  /*28d0*/  UIMAD.WIDE.U32 UR10, UR5, UR8, URZ ;  /* 0x00000008050a72a5 */ /* 0x002fe2000f8e00ff */
[----:B------:R-:W-:Y:S01]  /*28e0*/  UMOV UR4, UR19 ;  /* 0x0000001300047c82 */ /* 0x000fe20008000000 */
[----:B------:R-:W-:Y:S02]  /*28f0*/  UIMAD.WIDE.U32 UR16, UR43, UR12, URZ ;  /* 0x0000000c2b1072a5 */ /* 0x000fe4000f8e00ff */
[----:B------:R-:W-:-:S03]  /*2900*/  UIMAD.WIDE.U32 UR18, UR6, UR8, URZ ;  /* 0x00000008061272a5 */ /* 0x000fc6000f8e00ff */
[----:B------:R-:W-:Y:S01]  /*2910*/  UMOV UR10, UR11 ;  /* 0x0000000b000a7c82 */ /* 0x000fe20008000000 */
[----:B------:R-:W-:Y:S02]  /*2920*/  USHF.R.U32.HI UR4, URZ, UR22, UR4 ;  /* 0x00000016ff047299 */ /* 0x000fe40008011604 */
[----:B------:R-:W-:Y:S01]  /*2930*/  @UP3 USHF.R.U32.HI UR5, URZ, UR9, UR10 ;  /* 0x00000009ff053299 */ /* 0x000fe2000801160a */
[----:B------:R-:W-:Y:S01]  /*2940*/  UMOV UR16, UR17 ;  /* 0x0000001100107c82 */ /* 0x000fe20008000000 */
[----:B------:R-:W-:Y:S01]  /*2950*/  UMOV UR18, UR19 ;  /* 0x0000001300127c82 */ /* 0x000fe20008000000 */
[----:B------:R-:W-:Y:S02]  /*2960*/  USHF.R.U32.HI UR13, URZ, UR13, UR16 ;  /* 0x0000000dff0d7299 */ /* 0x000fe40008011610 */
[----:B------:R-:W-:Y:S02]  /*2970*/  USEL UR4, UR41, UR4, !UP0 ;  /* 0x0000000429047287 */ /* 0x000fe4000c000000 */
[----:B------:R-:W-:-:S02]  /*2980*/  @UP3 USHF.R.U32.HI UR6, URZ, UR9, UR18 ;  /* 0x00000009ff063299 */ /* 0x000fc40008011612 */
[----:B------:R-:W-:Y:S02]  /*2990*/  UIMAD UR7, UR42, UR5, URZ ;  /* 0x000000052a0772a4 */ /* 0x000fe4000f8e02ff */
[----:B------:R-:W-:Y:S02]  /*29a0*/  USEL UR5, UR43, UR13, !UP2 ;  /* 0x0000000d2b057287 */ /* 0x000fe4000d000000 */
[----:B------:R-:W-:Y:S02]  /*29b0*/  UIMAD UR10, UR42, UR6, URZ ;  /* 0x000000062a0a72a4 */ /* 0x000fe4000f8e02ff */
[----:B------:R-:W-:Y:S02]  /*29c0*/  UISETP.GE.AND UP0, UPT, UR4, UR7, UPT ;  /* 0x000000070400728c */ /* 0x000fe4000bf06270 */
[----:B------:R-:W-:Y:S02]  /*29d0*/  UIMAD.WIDE.U32 UR12, UR4, UR8, URZ ;  /* 0x00000008040c72a5 */ /* 0x000fe4000f8e00ff */
[----:B------:R-:W-:-:S02]  /*29e0*/  UISETP.GE.OR UP0, UPT, UR5, UR10, UP0 ;  /* 0x0000000a0500728c */ /* 0x000fc40008706670 */
        /* <DEDUP_REMOVED lines=19> */
.L_x_44:
[----:B------:R-:W2:Y:S02]  /*2b20*/  LDCU UR4, c[0x0][0xb30] ;  /* 0x00016600ff0477ac */ /* 0x000ea40008000800 */
[----:B--2---:R-:W-:-:S09]  /*2b30*/  UISETP.NE.AND UP0, UPT, UR4, 0x1, UPT ;  /* 0x000000010400788c */ /* 0x004fd2000bf05270 */
[----:B------:R-:W-:Y:S05]  /*2b40*/  BRA.U UP0, `(.L_x_45) ;  /* 0x0000000100447547 */ /* 0x000fea000b800000 */
[----:B------:R-:W2:Y:S01]  /*2b50*/  LDCU.128 UR8, c[0x0][0xb10] ;  /* 0x00016200ff0877ac */ /* 0x000ea20008000c00 */
[----:B------:R-:W4:Y:S01]  /*2b60*/  LDCU UR12, c[0x0][0xb0c] ;  /* 0x00016180ff0c77ac */ /* 0x000f220008000800 */
[----:B------:R-:W1:Y:S01]  /*2b70*/  LDCU UR13, c[0x0][0xb20] ;  /* 0x00016400ff0d77ac */ /* 0x000e620008000800 */
[----:B--2---:R-:W-:Y:S02]  /*2b80*/  UIMAD.WIDE.U32 UR6, UR43, UR8, URZ ;  /* 0x000000082b0672a5 */ /* 0x004fe4000f8e00ff */
[----:B------:R-:W-:Y:S02]  /*2b90*/  UIMAD.WIDE.U32 UR4, UR41, UR11, URZ ;  /* 0x0000000b290472a5 */ /* 0x000fe4000f8e00ff */
[----:B----4-:R-:W-:Y:S02]  /*2ba0*/  UISETP.NE.AND UP2, UPT, UR12, 0x1, UPT ;  /* 0x000000010c00788c */ /* 0x010fe4000bf45270 */
[----:B------:R-:W-:Y:S01]  /*2bb0*/  UISETP.NE.AND UP0, UPT, UR10, 0x1, UPT ;  /* 0x000000010a00788c */ /* 0x000fe2000bf05270 */
[----:B------:R-:W-:-:S02]  /*2bc0*/  UMOV UR6, UR7 ;  /* 0x0000000700067c82 */ /* 0x000fc40008000000 */
[----:B------:R-:W-:Y:S01]  /*2bd0*/  UMOV UR4, UR5 ;  /* 0x0000000500047c82 */ /* 0x000fe20008000000 */
[----:B------:R-:W-:Y:S02]  /*2be0*/  USHF.R.U32.HI UR9, URZ, UR9, UR6 ;  /* 0x00000009ff097299 */ /* 0x000fe40008011606 */
[----:B-1----:R-:W-:Y:S02]  /*2bf0*/  USHF.R.U32.HI UR4, URZ, UR13, UR4 ;  /* 0x0000000dff047299 */ /* 0x002fe40008011604 */
[----:B------:R-:W-:Y:S02]  /*2c00*/  USEL UR5, UR43, UR9, !UP2 ;  /* 0x000000092b057287 */ /* 0x000fe4000d000000 */
[----:B------:R-:W-:-:S04]  /*2c10*/  USEL UR4, UR41, UR4, !UP0 ;  /* 0x0000000429047287 */ /* 0x000fc8000c000000 */
[----:B------:R-:W-:Y:S02]  /*2c20*/  UIADD3 UR6, UPT, UPT, UR5, -UR4, URZ ;  /* 0x8000000405067290 */ /* 0x000fe4000fffe0ff */
[----:B------:R-:W-:Y:S02]  /*2c30*/  UIADD3 UR4, UPT, UPT, -UR5, UR4, URZ ;  /* 0x0000000405047290 */ /* 0x000fe4000fffe1ff */
[----:B------:R-:W-:Y:S02]  /*2c40*/  UIMAD UR41, UR6, UR10, UR41 ;  /* 0x0000000a062972a4 */ /* 0x000fe4000f8e0229 */
[----:B------:R-:W-:-:S12]  /*2c50*/  UIMAD UR43, UR4, UR12, UR43 ;  /* 0x0000000c042b72a4 */ /* 0x000fd8000f8e022b */
.L_x_45:
[----:B------:R-:W-:Y:S01]  /*2c60*/  VIADD R11, R11, 0x1 ;  /* 0x000000010b0b7836 */ /* 0x000fe20000000000 */
[----:B------:R-:W-:Y:S01]  /*2c70*/  R2UR UR4, R70 ;  /* 0x00000000460472ca */ /* 0x000fe200000e0000 */
[----:B------:R-:W-:Y:S01]  /*2c80*/  UIADD3 UR16, UPT, UPT, UR43, UR63, URZ ;  /* 0x0000003f2b107290 */ /* 0x000fe2000fffe0ff */
[----:B------:R-:W-:Y:S02]  /*2c90*/  PLOP3.LUT P2, PT, PT, PT, PT, 0x80, 0x8 ;  /* 0x000000000008781c */ /* 0x000fe40003f4f070 */
[----:B------:R-:W-:-:S04]  /*2ca0*/  ISETP.NE.AND P0, PT, R11, 0x2, PT ;  /* 0x000000020b00780c */ /* 0x000fc80003f05270 */
[----:B------:R-:W-:Y:S02]  /*2cb0*/  SEL R3, RZ, 0x1, P0 ;  /* 0x00000001ff037807 */ /* 0x000fe40000000000 */
[----:B------:R-:W-:Y:S02]  /*2cc0*/  SEL R11, R11, RZ, P0 ;  /* 0x000000ff0b0b7207 */ /* 0x000fe40000000000 */
[----:B------:R-:W-:Y:S01]  /*2cd0*/  LOP3.LUT R10, R10, R3, RZ, 0x3c, !PT ;  /* 0x000000030a0a7212 */ /* 0x000fe200078e3cff */
[----:B------:R-:W-:Y:S01]  /*2ce0*/  UIADD3 UR20, UPT, UPT, UR41, UR4, URZ ;  /* 0x0000000429147290 */ /* 0x000fe2000fffe0ff */
[----:B------:R-:W-:Y:S11]  /*2cf0*/  BRA.U UP1, `(.L_x_46) ;  /* 0xffffffed01a47547 */ /* 0x000ff6000b83ffff */
[----:B------:R-:W-:Y:S01]  /*2d00*/  UIADD3 UR21, UPT, UPT, UR21, 0x20, URZ ;  /* 0x0000002015157890 */ /* 0x000fe2000fffe0ff */
[----:B------:R-:W-:-:S03]  /*2d10*/  SHF.L.U32 R3, R12, 0x1f, RZ ;  /* 0x0000001f0c037819 */ /* 0x000fc600000006ff */
[----:B------:R-:W-:-:S09]  /*2d20*/  ULEA UR4, UR29, UR21, 0x3 ;  /* 0x000000151d047291 */ /* 0x000fd2000f8e18ff */
[----:B------:R-:W2:Y:S02]  /*2d30*/  SYNCS.PHASECHK.TRANS64.TRYWAIT P0, [UR4], R3 ;  /* 0x00000003ff0075a7 */ /* 0x000ea40008001104 */
[----:B--2---:R-:W-:Y:S05]  /*2d40*/  @!P0 BRA `(.L_x_47) ;  /* 0x0000005c004c8947 */ /* 0x004fea0003800000 */
.L_x_147:
[----:B------:R-:W-:-:S04]  /*2d50*/  UIADD3 UR4, UPT, UPT, UR29, 0x1, URZ ;  /* 0x000000011d047890 */ /* 0x000fc8000fffe0ff */
[----:B------:R-:W-:-:S04]  /*2d60*/  UISETP.NE.AND UP0, UPT, UR4, 0x4, UPT ;  /* 0x000000040400788c */ /* 0x000fc8000bf05270 */
[----:B------:R-:W-:Y:S02]  /*2d70*/  USEL UR6, URZ, 0x1, UP0 ;  /* 0x00000001ff067887 */ /* 0x000fe40008000000 */
[----:B------:R-:W-:-:S04]  /*2d80*/  USEL UR4, UR4, URZ, UP0 ;  /* 0x000000ff04047287 */ /* 0x000fc80008000000 */
[----:B------:R-:W-:Y:S01]  /*2d90*/  ULEA UR5, UR4, UR21, 0x3 ;  /* 0x0000001504057291 */ /* 0x000fe2000f8e18ff */
[----:B------:R-:W-:-:S04]  /*2da0*/  LOP3.LUT R2, R12, UR6, RZ, 0x3c, !PT ;  /* 0x000000060c027c12 */ /* 0x000fc8000f8e3cff */
[----:B-1----:R-:W-:-:S04]  /*2db0*/  SHF.L.U32 R3, R2, 0x1f, RZ ;  /* 0x0000001f02037819 */ /* 0x002fc800000006ff */
[----:B------:R-:W1:Y:S02]  /*2dc0*/  SYNCS.PHASECHK.TRANS64.TRYWAIT P0, [UR5], R3 ;  /* 0x00000003ff0075a7 */ /* 0x000e640008001105 */
[----:B-1----:R-:W-:Y:S05]  /*2dd0*/  @!P0 BRA `(.L_x_48) ;  /* 0x0000005c00408947 */ /* 0x002fea0003800000 */
.L_x_149:
        /* <DEDUP_REMOVED lines=9> */
.L_x_151:
[----:B------:R-:W-:-:S04]  /*2e70*/  UIADD3 UR4, UPT, UPT, UR4, 0x1, URZ ;  /* 0x0000000104047890 */ /* 0x000fc8000fffe0ff */
[----:B------:R-:W-:-:S04]  /*2e80*/  UISETP.NE.AND UP0, UPT, UR4, 0x4, UPT ;  /* 0x000000040400788c */ /* 0x000fc8000bf05270 */
[----:B------:R-:W-:Y:S02]  /*2e90*/  USEL UR5, URZ, 0x1, UP0 ;  /* 0x00000001ff057887 */ /* 0x000fe40008000000 */
[----:B------:R-:W-:-:S04]  /*2ea0*/  USEL UR4, UR4, URZ, UP0 ;  /* 0x000000ff04047287 */ /* 0x000fc80008000000 */
[----:B------:R-:W-:Y:S01]  /*2eb0*/  ULEA UR4, UR4, UR21, 0x3 ;  /* 0x0000001504047291 */ /* 0x000fe2000f8e18ff */
[----:B-1----:R-:W-:-:S04]  /*2ec0*/  LOP3.LUT R3, R2, UR5, RZ, 0x3c, !PT ;  /* 0x0000000502037c12 */ /* 0x002fc8000f8e3cff */
[----:B------:R-:W-:Y:S01]  /*2ed0*/  SHF.L.U32 R3, R3, 0x1f, RZ ;  /* 0x0000001f03037819 */ /* 0x000fe200000006ff */
[----:B------:R-:W-:-:S07]  /*2ee0*/  IMAD.U32 R0, RZ, RZ, UR4 ;  /* 0x00000004ff007e24 */ /* 0x000fce000f8e00ff */
.L_x_50:
[----:B-1----:R1:W2:Y:S02]  /*2ef0*/  SYNCS.PHASECHK.TRANS64.TRYWAIT P0, [R0+URZ], R3 ;  /* 0x00000003000075a7 */ /* 0x0022a400080011ff */
[----:B--2---:R-:W-:Y:S05]  /*2f00*/  @!P0 NANOSLEEP.SYNCS 0x989680 ;  /* 0x009896800000895d */ /* 0x004fea0003900000 */
[----:B------:R-:W2:Y:S02]  /*2f10*/  @!P0 SYNCS.PHASECHK.TRANS64 P0, [R0+URZ], R3 ;  /* 0x00000003000085a7 */ /* 0x000ea400080010ff */
[----:B--2---:R-:W-:Y:S05]  /*2f20*/  @P0 EXIT ;  /* 0x000000000000094d */ /* 0x004fea0003800000 */
[----:B------:R-:W-:Y:S05]  /*2f30*/  BRA `(.L_x_50) ;  /* 0xfffffffc00ec7947 */ /* 0x000fea000383ffff */
.L_x_22:
[----:B------:R-:W-:-:S04]  /*2f40*/  UISETP.NE.AND UP0, UPT, UR52, URZ, UPT ;  /* 0x000000ff3400728c */ /* 0x000fc8000bf05270 */
[----:B------:R-:W-:-:S09]  /*2f50*/  UISETP.NE.OR UP0, UPT, UR17, 0x1, UP0 ;  /* 0x000000011100788c */ /* 0x000fd20008705670 */
[----:B------:R-:W-:Y:S05]  /*2f60*/  BRA.U UP0, `(.L_x_51) ;  /* 0x0000000500487547 */ /* 0x000fea000b800000 */
[----:B------:R-:W-:Y:S01]  /*2f70*/  ISETP.GE.U32.AND P2, PT, R0, 0x10, PT ;  /* 0x000000100000780c */ /* 0x000fe20003f46070 */
[----:B------:R-:W-:Y:S01]  /*2f80*/  IMAD.MOV.U32 R12, RZ, RZ, 0x1 ;  /* 0x00000001ff0c7424 */ /* 0x000fe200078e00ff */
[----:B------:R-:W-:Y:S02]  /*2f90*/  CS2R R10, SRZ ;  /* 0x00000000000a7805 */ /* 0x000fe4000001ff00 */
[----:B------:R-:W-:Y:S01]  /*2fa0*/  CS2R R8, SRZ ;  /* 0x0000000000087805 */ /* 0x000fe2000001ff00 */
[----:B------:R-:W-:Y:S01]  /*2fb0*/  UMOV UR6, 0x400 ;  /* 0x0000040000067882 */ /* 0x000fe20000000000 */
[----:B------:R-:W-:Y:S01]  /*2fc0*/  UMOV UR5, URZ ;  /* 0x000000ff00057c82 */ /* 0x000fe20008000000 */
[----:B------:R-:W-:-:S12]  /*2fd0*/  ULEA UR6, UR52, UR6, 0x18 ;  /* 0x0000000634067291 */ /* 0x000fd8000f8ec0ff */
.L_x_55:
[----:B------:R-:W-:Y:S02]  /*2fe0*/  LEA R2, R8, UR6, 0x3 ;  /* 0x0000000608027c11 */ /* 0x000fe4000f8e18ff */
[----:B------:R-:W-:-:S03]  /*2ff0*/  SHF.L.U32 R5, R9, 0x1f, RZ ;  /* 0x0000001f09057819 */ /* 0x000fc600000006ff */
[----:B------:R-:W-:Y:S01]  /*3000*/  VIADD R4, R2, 0x100 ;  /* 0x0000010002047836 */ /* 0x000fe20000000000 */
[----:B------:R-:W1:Y:S02]  /*3010*/  SYNCS.PHASECHK.TRANS64.TRYWAIT P0, [R2+URZ+0xf0], R5 ;  /* 0x0000f005020075a7 */ /* 0x000e6400080011ff */
[----:B-1----:R-:W-:Y:S05]  /*3020*/  @!P0 BRA `(.L_x_52) ;  /* 0x0000005800dc8947 */ /* 0x002fea0003800000 */
.L_x_152:
[----:B------:R-:W-:Y:S01]  /*3030*/  ULEA UR4, UR5, UR6, 0x3 ;  /* 0x0000000605047291 */ /* 0x000fe2000f8e18ff */
[----:B------:R-:W-:Y:S02]  /*3040*/  PRMT R4, RZ, 0x654, R4 ;  /* 0x00000654ff047816 */ /* 0x000fe40000000004 */
[----:B-1----:R-:W-:Y:S01]  /*3050*/  SHF.L.U32 R5, R12, 0x1f, RZ ;  /* 0x0000001f0c057819 */ /* 0x002fe200000006ff */
[----:B------:R-:W-:Y:S01]  /*3060*/  UIADD3 UR7, UPT, UPT, UR4, 0x90, URZ ;  /* 0x0000009004077890 */ /* 0x000fe2000fffe0ff */
[----:B------:R1:W-:Y:S05]  /*3070*/  SYNCS.ARRIVE.TRANS64.RED.A1T0 RZ, [R4+URZ], RZ ;  /* 0x000000ff04ff79a7 */ /* 0x0003ea00081004ff */
[----:B------:R-:W-:Y:S01]  /*3080*/  IMAD.U32 R7, RZ, RZ, UR7 ;  /* 0x00000007ff077e24 */ /* 0x000fe2000f8e00ff */
[----:B------:R-:W2:Y:S04]  /*3090*/  SYNCS.PHASECHK.TRANS64.TRYWAIT P0, [UR4+0xa0], R5 ;  /* 0x0000a005ff0075a7 */ /* 0x000ea80008001104 */
[----:B------:R-:W-:Y:S01]  /*30a0*/  PRMT R6, R0, 0x654, R7 ;  /* 0x0000065400067816 */ /* 0x000fe20000000007 */
[----:B-1----:R-:W-:Y:S01]  /*30b0*/  @!P2 IMAD.MOV.U32 R4, RZ, RZ, 0x10 ;  /* 0x00000010ff04a424 */ /* 0x002fe200078e00ff */
[----:B--2---:R-:W-:Y:S06]  /*30c0*/  @!P0 BRA `(.L_x_53) ;  /* 0x0000005800c88947 */ /* 0x004fec0003800000 */
.L_x_154:
[----:B------:R-:W-:Y:S01]  /*30d0*/  ULEA UR8, UR5, UR6, 0x4 ;  /* 0x0000000605087291 */ /* 0x000fe2000f8e20ff */
[----:B------:R-:W-:Y:S01]  /*30e0*/  SEL R3, R6, R3, !P2 ;  /* 0x0000000306037207 */ /* 0x000fe20005000000 */
[----:B------:R-:W-:Y:S01]  /*30f0*/  UIADD3 UR9, UPT, UPT, UR4, 0x90, URZ ;  /* 0x0000009004097890 */ /* 0x000fe2000fffe0ff */
[----:B-1----:R-:W-:Y:S01]  /*3100*/  LEA R2, R11, UR6, 0x3 ;  /* 0x000000060b027c11 */ /* 0x002fe2000f8e18ff */
[----:B------:R-:W-:Y:S01]  /*3110*/  UIADD3 UR8, UPT, UPT, UR8, 0x120, URZ ;  /* 0x0000012008087890 */ /* 0x000fe2000fffe0ff */
[----:B------:R-:W-:Y:S01]  /*3120*/  SHF.L.U32 R5, R10, 0x1f, RZ ;  /* 0x0000001f0a057819 */ /* 0x000fe200000006ff */
[----:B------:R1:W-:Y:S01]  /*3130*/  @!P2 SYNCS.ARRIVE.TRANS64.RED RZ, [R3+URZ], R4 ;  /* 0x0000000403ffa9a7 */ /* 0x0003e200080004ff */
[----:B------:R-:W-:Y:S01]  /*3140*/  UIADD3 UR4, UPT, UPT, UR5, 0x1, URZ ;  /* 0x0000000105047890 */ /* 0x000fe2000fffe0ff */
[----:B------:R-:W-:-:S03]  /*3150*/  VIADD R8, R8, 0x1 ;  /* 0x0000000108087836 */ /* 0x000fc60000000000 */
[----:B------:R-:W-:Y:S02]  /*3160*/  UISETP.NE.AND UP0, UPT, UR4, 0x2, UPT ;  /* 0x000000020400788c */ /* 0x000fe4000bf05270 */
[----:B------:R-:W-:Y:S06]  /*3170*/  UGETNEXTWORKID.BROADCAST [UR8], [UR9] ;  /* 0x00000000080073ca */ /* 0x000fec0008000100 */
[----:B------:R-:W-:Y:S01]  /*3180*/  USEL UR7, URZ, 0x1, UP0 ;  /* 0x00000001ff077887 */ /* 0x000fe20008000000 */
[----:B------:R-:W-:Y:S01]  /*3190*/  ISETP.NE.AND P0, PT, R8, 0x2, PT ;  /* 0x000000020800780c */ /* 0x000fe20003f05270 */
[----:B------:R-:W-:Y:S01]  /*31a0*/  USEL UR5, UR4, URZ, UP0 ;  /* 0x000000ff04057287 */ /* 0x000fe20008000000 */
[----:B------:R-:W2:Y:S03]  /*31b0*/  SYNCS.PHASECHK.TRANS64.TRYWAIT P1, [R2+URZ+0x90], R5 ;  /* 0x00009005020075a7 */ /* 0x000ea600080211ff */
[----:B------:R-:W-:Y:S01]  /*31c0*/  LOP3.LUT R12, R12, UR7, RZ, 0x3c, !PT ;  /* 0x000000070c0c7c12 */ /* 0x000fe2000f8e3cff */
[----:B-12---:R-:W-:Y:S07]  /*31d0*/  @!P1 BRA `(.L_x_54) ;  /* 0x00000058009c9947 */ /* 0x006fee0003800000 */
.L_x_155:
[C---:B------:R-:W-:Y:S01]  /*31e0*/  LEA R4, R11.reuse, UR6, 0x4 ;  /* 0x000000060b047c11 */ /* 0x040fe2000f8e20ff */
[----:B-1----:R-:W-:Y:S01]  /*31f0*/  VIADD R2, R2, 0xa0 ;  /* 0x000000a002027836 */ /* 0x002fe20000000000 */
[----:B------:R-:W-:Y:S01]  /*3200*/  SEL R8, R8, RZ, P0 ;  /* 0x000000ff08087207 */ /* 0x000fe20000000000 */
[----:B------:R-:W-:-:S03]  /*3210*/  VIADD R11, R11, 0x1 ;  /* 0x000000010b0b7836 */ /* 0x000fc60000000000 */
[----:B------:R-:W1:Y:S01]  /*3220*/  LDS.128 R4, [R4+0x120] ;  /* 0x0001200004047984 */ /* 0x000e620000000c00 */
[----:B------:R-:W-:Y:S02]  /*3230*/  PRMT R2, RZ, 0x654, R2 ;  /* 0x00000654ff027816 */ /* 0x000fe40000000002 */
[C---:B------:R-:W-:Y:S01]  /*3240*/  ISETP.NE.AND P1, PT, R11.reuse, 0x2, PT ;  /* 0x000000020b00780c */ /* 0x040fe20003f25270 */
[----:B------:R-:W-:Y:S01]  /*3250*/  @!PT LDS RZ, [RZ] ;  /* 0x00000000fffff984 */ /* 0x000fe20000000800 */
[----:B------:R-:W-:Y:S01]  /*3260*/  @!PT LDS RZ, [RZ] ;  /* 0x00000000fffff984 */ /* 0x000fe20000000800 */
[----:B------:R-:W-:Y:S01]  /*3270*/  @!PT LDS RZ, [RZ] ;  /* 0x00000000fffff984 */ /* 0x000fe20000000800 */
[----:B------:R-:W-:Y:S01]  /*3280*/  @!PT LDS RZ, [RZ] ;  /* 0x00000000fffff984 */ /* 0x000fe20000000800 */
[----:B------:R2:W-:Y:S06]  /*3290*/  MEMBAR.ALL.CTA ;  /* 0x0000000000007992 */ /* 0x0005ec0000008000 */
[----:B--2---:R-:W2:Y:S01]  /*32a0*/  FENCE.VIEW.ASYNC.S ;  /* 0x00000000000073c6 */ /* 0x004ea20000000000 */
[----:B------:R-:W-:Y:S01]  /*32b0*/  SEL R11, R11, RZ, P1 ;  /* 0x000000ff0b0b7207 */ /* 0x000fe20000800000 */
[----:B--2---:R2:W-:Y:S01]  /*32c0*/  SYNCS.ARRIVE.TRANS64.RED.A1T0 RZ, [R2+URZ], RZ ;  /* 0x000000ff02ff79a7 */ /* 0x0045e200081004ff */
[----:B-1----:R-:W-:-:S02]  /*32d0*/  LOP3.LUT P3, RZ, R6, 0x1, RZ, 0xc0, !PT ;  /* 0x0000000106ff7812 */ /* 0x002fc4000786c0ff */
[----:B------:R-:W-:-:S04]  /*32e0*/  SEL R5, RZ, 0x1, P1 ;  /* 0x00000001ff057807 */ /* 0x000fc80000800000 */
[----:B------:R-:W-:Y:S02]  /*32f0*/  LOP3.LUT R10, R10, R5, RZ, 0x3c, !PT ;  /* 0x000000050a0a7212 */ /* 0x000fe400078e3cff */
[----:B--2---:R-:W-:-:S04]  /*3300*/  SEL R2, RZ, 0x1, P0 ;  /* 0x00000001ff027807 */ /* 0x004fc80000000000 */
[----:B------:R-:W-:Y:S01]  /*3310*/  LOP3.LUT R9, R9, R2, RZ, 0x3c, !PT ;  /* 0x0000000209097212 */ /* 0x000fe200078e3cff */
[----:B------:R-:W-:Y:S06]  /*3320*/  @P3 BRA `(.L_x_55) ;  /* 0xfffffffc002c3947 */ /* 0x000fec000383ffff */
[----:B------:R-:W-:Y:S01]  /*3330*/  ULEA UR4, UR5, UR6, 0x3 ;  /* 0x0000000605047291 */ /* 0x000fe2000f8e18ff */
[----:B------:R-:W-:-:S08]  /*3340*/  SHF.L.U32 R3, R12, 0x1f, RZ ;  /* 0x0000001f0c037819 */ /* 0x000fd000000006ff */
[----:B------:R-:W1:Y:S02]  /*3350*/  SYNCS.PHASECHK.TRANS64 P0, [UR4+0xa0], R3 ;  /* 0x0000a003ff0075a7 */ /* 0x000e640008001004 */
[----:B-1----:R-:W-:Y:S05]  /*3360*/  @P0 BRA `(.L_x_56) ;  /* 0x0000000000080947 */ /* 0x002fea0003800000 */
[----:B------:R-:W1:Y:S02]  /*3370*/  SYNCS.PHASECHK.TRANS64.TRYWAIT P0, [UR4+0xa0], R3 ;  /* 0x0000a003ff0075a7 */ /* 0x000e640008001104 */
[----:B-1----:R-:W-:Y:S05]  /*3380*/  @!P0 BRA `(.L_x_57) ;  /* 0x0000005800448947 */ /* 0x002fea0003800000 */
.L_x_56:
[----:B------:R-:W-:-:S04]  /*3390*/  UIADD3 UR7, UPT, UPT, UR5, 0x1, URZ ;  /* 0x0000000105077890 */ /* 0x000fc8000fffe0ff */
[----:B------:R-:W-:-:S04]  /*33a0*/  UISETP.NE.AND UP0, UPT, UR7, 0x2, UPT ;  /* 0x000000020700788c */ /* 0x000fc8000bf05270 */
[----:B------:R-:W-:Y:S02]  /*33b0*/  USEL UR8, URZ, 0x1, UP0 ;  /* 0x00000001ff087887 */ /* 0x000fe40008000000 */
[----:B------:R-:W-:-:S04]  /*33c0*/  USEL UR7, UR7, URZ, UP0 ;  /* 0x000000ff07077287 */ /* 0x000fc80008000000 */
[----:B------:R-:W-:Y:S01]  /*33d0*/  ULEA UR7, UR7, UR6, 0x3 ;  /* 0x0000000607077291 */ /* 0x000fe2000f8e18ff */
[----:B-1----:R-:W-:-:S04]  /*33e0*/  LOP3.LUT R3, R12, UR8, RZ, 0x3c, !PT ;  /* 0x000000080c037c12 */ /* 0x002fc8000f8e3cff */
[----:B------:R-:W-:-:S04]  /*33f0*/  SHF.L.U32 R0, R3, 0x1f, RZ ;  /* 0x0000001f03007819 */ /* 0x000fc800000006ff */
[----:B------:R-:W1:Y:S02]  /*3400*/  SYNCS.PHASECHK.TRANS64 P0, [UR7+0xa0], R0 ;  /* 0x0000a000ff0075a7 */ /* 0x000e640008001007 */
[----:B-1----:R-:W-:Y:S05]  /*3410*/  @P0 EXIT ;  /* 0x000000000000094d */ /* 0x002fea0003800000 */
[----:B------:R-:W-:Y:S02]  /*3420*/  SHF.L.U32 R3, R3, 0x1f, RZ ;  /* 0x0000001f03037819 */ /* 0x000fe400000006ff */
[----:B------:R-:W-:-:S07]  /*3430*/  MOV R0, UR7 ;  /* 0x0000000700007c02 */ /* 0x000fce0008000f00 */
.L_x_58:
[----:B-1----:R1:W2:Y:S02]  /*3440*/  SYNCS.PHASECHK.TRANS64.TRYWAIT P0, [R0+URZ+0xa0], R3 ;  /* 0x0000a003000075a7 */ /* 0x0022a400080011ff */
[----:B--2---:R-:W-:Y:S05]  /*3450*/  @!P0 NANOSLEEP.SYNCS 0x989680 ;  /* 0x009896800000895d */ /* 0x004fea0003900000 */
[----:B------:R-:W2:Y:S02]  /*3460*/  @!P0 SYNCS.PHASECHK.TRANS64 P0, [R0+URZ+0xa0], R3 ;  /* 0x0000a003000085a7 */ /* 0x000ea400080010ff */
[----:B--2---:R-:W-:Y:S05]  /*3470*/  @P0 EXIT ;  /* 0x000000000000094d */ /* 0x004fea0003800000 */
[----:B------:R-:W-:Y:S05]  /*3480*/  BRA `(.L_x_58) ;  /* 0xfffffffc00ec7947 */ /* 0x000fea000383ffff */
.L_x_51:
[----:B------:R-:W-:Y:S05]  /*3490*/  BRA.U UP4, `(.L_x_59) ;  /* 0x0000001104447547 */ /* 0x000fea000b800000 */
[----:B------:R-:W-:Y:S01]  /*34a0*/  UMOV UR4, 0x40 ;  /* 0x0000004000047882 */ /* 0x000fe20000000000 */
[----:B------:R-:W-:Y:S01]  /*34b0*/  NOP ;  /* 0x0000000000007918 */ /* 0x000fe20000000000 */
[----:B------:R-:W-:Y:S01]  /*34c0*/  ULEA UR5, UR52, UR4, 0x18 ;  /* 0x0000000434057291 */ /* 0x000fe2000f8ec0ff */
[----:B------:R-:W-:Y:S02]  /*34d0*/  UMOV UR6, 0x400 ;  /* 0x0000040000067882 */ /* 0x000fe40000000000 */
[----:B------:R-:W-:-:S06]  /*34e0*/  ULEA UR6, UR52, UR6, 0x18 ;  /* 0x0000000634067291 */ /* 0x000fcc000f8ec0ff */
[----:B------:R-:W1:Y:S02]  /*34f0*/  LDS.U8 R0, [UR5+0x1c] ;  /* 0x00001c05ff007984 */ /* 0x000e640008000000 */
[----:B-1----:R-:W-:-:S13]  /*3500*/  ISETP.NE.AND P0, PT, R0, RZ, PT ;  /* 0x000000ff0000720c */ /* 0x002fda0003f05270 */
[----:B------:R-:W-:Y:S05]  /*3510*/  @P0 BRA `(.L_x_60) ;  /* 0x0000000000580947 */ /* 0x000fea0003800000 */
[----:B------:R-:W-:-:S13]  /*3520*/  ELECT P0, URZ, PT ;  /* 0x0000000000ff782f */ /* 0x000fda0003800000 */
[----:B------:R-:W-:Y:S05]  /*3530*/  @!P0 BRA `(.L_x_61) ;  /* 0x0000000000608947 */ /* 0x000fea0003800000 */
[----:B------:R-:W-:Y:S01]  /*3540*/  UMOV UR4, 0x10 ;  /* 0x0000001000047882 */ /* 0x000fe20000000000 */
[----:B------:R-:W-:Y:S01]  /*3550*/  HFMA2 R0, -RZ, RZ, 0, 5.9604644775390625e-08 ;  /* 0x00000001ff007431 */ /* 0x000fe200000001ff */
[----:B------:R-:W-:-:S03]  /*3560*/  MOV R3, 0xffff ;  /* 0x0000ffff00037802 */ /* 0x000fc60000000f00 */
[----:B------:R-:W-:Y:S04]  /*3570*/  DEPBAR.LE SB1, 0x36 ;  /* 0x00009d800000791a */ /* 0x000fe80000000000 */
[----:B------:R-:W1:Y:S02]  /*3580*/  UTCATOMSWS.FIND_AND_SET.ALIGN UP0, UR4, UR4 ;  /* 0x00000004000475e3 */ /* 0x000e640008000800 */
[----:B-1----:R-:W-:Y:S01]  /*3590*/  MOV R4, UR4 ;  /* 0x0000000400047c02 */ /* 0x002fe20008000f00 */
[----:B------:R-:W-:Y:S06]  /*35a0*/  BRA.U UP0, `(.L_x_62) ;  /* 0x0000000100187547 */ /* 0x000fec000b800000 */
.L_x_63:
[----:B------:R-:W-:Y:S05]  /*35b0*/  NANOSLEEP 0x64 ;  /* 0x000000640000795d */ /* 0x000fea0003800000 */
[----:B------:R-:W-:-:S05]  /*35c0*/  UMOV UR4, 0x10 ;  /* 0x0000001000047882 */ /* 0x000fca0000000000 */
[----:B------:R-:W-:Y:S04]  /*35d0*/  DEPBAR.LE SB1, 0x36 ;  /* 0x00009d800000791a */ /* 0x000fe80000000000 */
[----:B------:R-:W1:Y:S02]  /*35e0*/  UTCATOMSWS.FIND_AND_SET.ALIGN UP0, UR4, UR4 ;  /* 0x00000004000475e3 */ /* 0x000e640008000800 */
[----:B-1----:R-:W-:Y:S01]  /*35f0*/  MOV R4, UR4 ;  /* 0x0000000400047c02 */ /* 0x002fe20008000f00 */
[----:B------:R-:W-:Y:S05]  /*3600*/  BRA.U !UP0, `(.L_x_63) ;  /* 0xfffffffd08e87547 */ /* 0x000fea000b83ffff */
.L_x_62:
[-C--:B------:R-:W-:Y:S02]  /*3610*/  SHF.L.U32 R3, R3, R4.reuse, RZ ;  /* 0x0000000403037219 */ /* 0x080fe400000006ff */
[----:B------:R-:W-:Y:S01]  /*3620*/  SHF.L.U32 R0, R0, R4, RZ ;  /* 0x0000000400007219 */ /* 0x000fe200000006ff */
[----:B------:R-:W-:Y:S02]  /*3630*/  IMAD.SHL.U32 R4, R4, 0x20, RZ ;  /* 0x0000002004047824 */ /* 0x000fe400078e00ff */
[----:B------:R1:W-:Y:S04]  /*3640*/  ATOMS.OR RZ, [UR5+0x14], R3 ;  /* 0x00001403ffff798c */ /* 0x0003e8000b000005 */
[----:B------:R1:W-:Y:S04]  /*3650*/  ATOMS.OR RZ, [UR5+0x18], R0 ;  /* 0x00001800ffff798c */ /* 0x0003e8000b000005 */
[----:B------:R1:W-:Y:S01]  /*3660*/  STS [UR6+0x140], R4 ;  /* 0x00014004ff007988 */ /* 0x0003e20008000806 */
[----:B------:R-:W-:Y:S05]  /*3670*/  BRA `(.L_x_61) ;  /* 0x0000000000107947 */ /* 0x000fea0003800000 */
.L_x_60:
[----:B------:R-:W-:Y:S02]  /*3680*/  MOV R0, 0xffffffff ;  /* 0xffffffff00007802 */ /* 0x000fe40000000f00 */
[----:B------:R-:W-:-:S03]  /*3690*/  MOV R4, 0x36c0 ;  /* 0x000036c000047802 */ /* 0x000fc60000000f00 */
[----:B------:R1:W-:Y:S04]  /*36a0*/  STS [UR6+0x140], R0 ;  /* 0x00014000ff007988 */ /* 0x0003e80008000806 */
[----:B-1---5:R-:W-:Y:S05]  /*36b0*/  CALL.REL.NOINC `($__internal_1_$__cuda_sm10x_tcgen05_guardrail_trap_phase_invalid_during_alloc) ;  /* 0x0000005c00907944 */ /* 0x022fea0003c00000 */
.L_x_61:
[----:B------:R-:W-:Y:S05]  /*36c0*/  WARPSYNC.ALL ;  /* 0x0000000000007948 */ /* 0x000fea0003800000 */
[----:B------:R-:W2:Y:S01]  /*36d0*/  S2UR UR4, SR_CgaCtaId ;  /* 0x00000000000479c3 */ /* 0x000ea20000008800 */
[----:B------:R-:W-:Y:S01]  /*36e0*/  UMOV UR41, 0x400 ;  /* 0x0000040000297882 */ /* 0x000fe20000000000 */
[----:B------:R-:W-:-:S06]  /*36f0*/  NOP ;  /* 0x0000000000007918 */ /* 0x000fcc0000000000 */
[----:B------:R-:W-:Y:S06]  /*3700*/  BAR.ARV 0x6, 0xa0 ;  /* 0x0182800000007b1d */ /* 0x000fec0000002000 */
[----:B------:R-:W3:Y:S01]  /*3710*/  LDCU UR6, c[0x0][0x38c] ;  /* 0x00007180ff0677ac */ /* 0x000ee20008000800 */
[----:B------:R-:W-:Y:S01]  /*3720*/  LOP3.LUT R2, R2, 0xffff, RZ, 0xc0, !PT ;  /* 0x0000ffff02027812 */ /* 0x000fe200078ec0ff */
[----:B------:R-:W-:Y:S01]  /*3730*/  IMAD.MOV.U32 R11, RZ, RZ, 0x1 ;  /* 0x00000001ff0b7424 */ /* 0x000fe200078e00ff */
[----:B------:R-:W-:Y:S01]  /*3740*/  CS2R R8, SRZ ;  /* 0x0000000000087805 */ /* 0x000fe2000001ff00 */
[----:B------:R-:W4:Y:S01]  /*3750*/  LDCU UR7, c[0x0][0x38c] ;  /* 0x00007180ff0777ac */ /* 0x000f220008000800 */
[----:B------:R-:W-:Y:S01]  /*3760*/  R2UR UR42, R2 ;  /* 0x00000000022a72ca */ /* 0x000fe200000e0000 */
[----:B------:R-:W-:Y:S01]  /*3770*/  IMAD.MOV.U32 R10, RZ, RZ, RZ ;  /* 0x000000ffff0a7224 */ /* 0x000fe200078e00ff */
[----:B------:R-:W-:Y:S01]  /*3780*/  UMOV UR45, URZ ;  /* 0x000000ff002d7c82 */ /* 0x000fe20008000000 */
[----:B------:R-:W-:Y:S01]  /*3790*/  UMOV UR39, URZ ;  /* 0x000000ff00277c82 */ /* 0x000fe20008000000 */
[----:B--2---:R-:W-:Y:S01]  /*37a0*/  ULEA UR41, UR4, UR41, 0x18 ;  /* 0x0000002904297291 */ /* 0x004fe2000f8ec0ff */
[----:B------:R-:W-:Y:S01]  /*37b0*/  UMOV UR62, 0x0 ;  /* 0x00000000003e7882 */ /* 0x000fe20000000000 */
[----:B------:R-:W-:-:S02]  /*37c0*/  UMOV UR63, 0x4200910 ;  /* 0x04200910003f7882 */ /* 0x000fc40000000000 */
[----:B------:R-:W-:Y:S02]  /*37d0*/  UIADD3 UR5, UPT, UPT, UR41, 0x8800, URZ ;  /* 0x0000880029057890 */ /* 0x000fe4000fffe0ff */
[----:B------:R-:W-:Y:S02]  /*37e0*/  UIADD3 UR4, UPT, UPT, UR41, 0x18800, URZ ;  /* 0x0001880029047890 */ /* 0x000fe4000fffe0ff */
[----:B---3--:R-:W-:Y:S01]  /*37f0*/  UIADD3 UR6, UPT, UPT, UR6, 0x3f, URZ ;  /* 0x0000003f06067890 */ /* 0x008fe2000fffe0ff */
[----:B-1----:R-:W1:Y:S01]  /*3800*/  LDS R0, [UR41+0x140] ;  /* 0x00014029ff007984 */ /* 0x002e620008000800 */
[----:B------:R-:W-:Y:S02]  /*3810*/  USHF.R.U32.HI UR5, URZ, 0x4, UR5 ;  /* 0x00000004ff057899 */ /* 0x000fe40008011605 */
[----:B------:R-:W-:Y:S02]  /*3820*/  USHF.R.S32.HI UR47, URZ, 0x1f, UR6 ;  /* 0x0000001fff2f7899 */ /* 0x000fe40008011406 */
[----:B------:R-:W-:-:S02]  /*3830*/  USHF.R.U32.HI UR4, URZ, 0x4, UR4 ;  /* 0x00000004ff047899 */ /* 0x000fc40008011604 */
[----:B------:R-:W-:Y:S02]  /*3840*/  ULEA.HI UR47, UR47, UR6, URZ, 0x6 ;  /* 0x000000062f2f7291 */ /* 0x000fe4000f8f30ff */
[----:B------:R-:W-:Y:S02]  /*3850*/  ULOP3.LUT UR5, UR5, 0x3fff, URZ, 0xc0, !UPT ;  /* 0x00003fff05057892 */ /* 0x000fe4000f8ec0ff */
[----:B------:R-:W-:Y:S02]  /*3860*/  USHF.R.S32.HI UR47, URZ, 0x6, UR47 ;  /* 0x00000006ff2f7899 */ /* 0x000fe4000801142f */
[----:B------:R-:W-:Y:S02]  /*3870*/  ULOP3.LUT UR4, UR4, 0x3fff, URZ, 0xc0, !UPT ;  /* 0x00003fff04047892 */ /* 0x000fe4000f8ec0ff */
[----:B------:R-:W-:Y:S01]  /*3880*/  UISETP.LT.AND UP0, UPT, UR47, 0x1, UPT ;  /* 0x000000012f00788c */ /* 0x000fe2000bf01270 */
[----:B------:R-:W-:Y:S01]  /*3890*/  UMOV UR60, 0x0 ;  /* 0x00000000003c7882 */ /* 0x000fe20000000000 */
[----:B------:R-:W-:-:S02]  /*38a0*/  UMOV UR61, 0x4200910 ;  /* 0x04200910003d7882 */ /* 0x000fc40000000000 */
[----:B------:R-:W-:Y:S01]  /*38b0*/  USEL UR64, UR47, 0x1, !UP0 ;  /* 0x000000012f407887 */ /* 0x000fe2000c000000 */
[----:B------:R-:W-:Y:S01]  /*38c0*/  UMOV UR58, 0x0 ;  /* 0x00000000003a7882 */ /* 0x000fe20000000000 */
[----:B------:R-:W-:Y:S01]  /*38d0*/  UMOV UR59, 0x4200910 ;  /* 0x04200910003b7882 */ /* 0x000fe20000000000 */
[----:B------:R-:W-:Y:S01]  /*38e0*/  UMOV UR56, 0x0 ;  /* 0x0000000000387882 */ /* 0x000fe20000000000 */
[----:B------:R-:W-:Y:S01]  /*38f0*/  UMOV UR57, 0x4200910 ;  /* 0x0420091000397882 */ /* 0x000fe20000000000 */
[----:B------:R-:W-:Y:S01]  /*3900*/  UMOV UR54, 0x0 ;  /* 0x0000000000367882 */ /* 0x000fe20000000000 */
[----:B------:R-:W-:Y:S01]  /*3910*/  UMOV UR55, 0x4200910 ;  /* 0x0420091000377882 */ /* 0x000fe20000000000 */
[----:B------:R-:W-:Y:S01]  /*3920*/  UMOV UR52, 0x0 ;  /* 0x0000000000347882 */ /* 0x000fe20000000000 */
[----:B------:R-:W-:Y:S01]  /*3930*/  UMOV UR53, 0x4200910 ;  /* 0x0420091000357882 */ /* 0x000fe20000000000 */
[----:B------:R-:W-:Y:S02]  /*3940*/  ULOP3.LUT UR43, UR5, 0x10000, URZ, 0xfc, !UPT ;  /* 0x00010000052b7892 */ /* 0x000fe4000f8efcff */
[----:B------:R-:W-:-:S02]  /*3950*/  ULOP3.LUT UR44, UR4, 0x10000, URZ, 0xfc, !UPT ;  /* 0x00010000042c7892 */ /* 0x000fc4000f8efcff */
[----:B------:R-:W-:Y:S02]  /*3960*/  UIADD3 UR64, UPT, UPT, -UR64, URZ, URZ ;  /* 0x000000ff40407290 */ /* 0x000fe4000fffe1ff */
[----:B----4-:R-:W-:Y:S01]  /*3970*/  UISETP.GE.AND UP4, UPT, UR7, 0x1, UPT ;  /* 0x000000010700788c */ /* 0x010fe2000bf86270 */
[----:B------:R-:W-:Y:S01]  /*3980*/  UMOV UR50, 0x0 ;  /* 0x0000000000327882 */ /* 0x000fe20000000000 */
[----:B------:R-:W-:Y:S01]  /*3990*/  UMOV UR51, 0x4200910 ;  /* 0x0420091000337882 */ /* 0x000fe20000000000 */
[----:B------:R-:W-:Y:S01]  /*39a0*/  UMOV UR48, 0x0 ;  /* 0x0000000000307882 */ /* 0x000fe20000000000 */
[----:B-1----:R-:W-:Y:S01]  /*39b0*/  R2UR UR65, R0 ;  /* 0x00000000004172ca */ /* 0x002fe200000e0000 */
[----:B------:R-:W-:-:S14]  /*39c0*/  UMOV UR49, 0x4200910 ;  /* 0x0420091000317882 */ /* 0x000fdc0000000000 */
.L_x_70:
[----:B------:R-:W-:Y:S02]  /*39d0*/  LEA R0, R10, UR41, 0x3 ;  /* 0x000000290a007c11 */ /* 0x000fe4000f8e18ff */
[----:B------:R-:W-:Y:S02]  /*39e0*/  SHF.L.U32 R5, R9, 0x1f, RZ ;  /* 0x0000001f09057819 */ /* 0x000fe400000006ff */
[----:B------:R-:W-:Y:S01]  /*39f0*/  PLOP3.LUT P0, PT, PT, PT, UP4, 0x80, 0x8 ;  /* 0x000000000008781c */ /* 0x000fe20003f0f048 */
[----:B------:R-:W-:Y:S01]  /*3a00*/  VIADD R3, R0, 0xa0 ;  /* 0x000000a000037836 */ /* 0x000fe20000000000 */
[----:B-1----:R-:W1:Y:S02]  /*3a10*/  SYNCS.PHASECHK.TRANS64.TRYWAIT P1, [R0+URZ+0x90], R5 ;  /* 0x00009005000075a7 */ /* 0x002e6400080211ff */
[----:B-1-3--:R-:W-:Y:S09]  /*3a20*/  @!P1 BRA `(.L_x_64) ;  /* 0x0000005000b49947 */ /* 0x00aff20003800000 */
.L_x_157:
[----:B------:R-:W-:Y:S01]  /*3a30*/  LEA R4, R10, UR41, 0x4 ;  /* 0x000000290a047c11 */ /* 0x000fe2000f8e20ff */
[----:B------:R-:W-:Y:S01]  /*3a40*/  @UP4 ULEA UR4, UR39, UR41, 0x3 ;  /* 0x0000002927044291 */ /* 0x000fe2000f8e18ff */
[----:B------:R-:W-:Y:S01]  /*3a50*/  PLOP3.LUT P2, PT, PT, PT, PT, 0x80, 0x8 ;  /* 0x000000000008781c */ /* 0x000fe20003f4f070 */
[----:B------:R-:W-:Y:S01]  /*3a60*/  ULEA UR46, UR45, UR41, 0x3 ;  /* 0x000000292d2e7291 */ /* 0x000fe2000f8e18ff */
[----:B------:R-:W-:Y:S02]  /*3a70*/  PRMT R3, RZ, 0x654, R3 ;  /* 0x00000654ff037816 */ /* 0x000fe40000000003 */
[----:B-1----:R-:W1:Y:S01]  /*3a80*/  LDS.128 R4, [R4+0x120] ;  /* 0x0001200004047984 */ /* 0x002e620000000c00 */
[----:B------:R-:W-:Y:S02]  /*3a90*/  @P0 SHF.L.U32 R2, R8, 0x1f, RZ ;  /* 0x0000001f08020819 */ /* 0x000fe400000006ff */
[----:B------:R-:W-:Y:S01]  /*3aa0*/  SHF.L.U32 R0, R11, 0x1f, RZ ;  /* 0x0000001f0b007819 */ /* 0x000fe200000006ff */
[----:B------:R-:W-:Y:S01]  /*3ab0*/  @!PT LDS RZ, [RZ] ;  /* 0x00000000fffff984 */ /* 0x000fe20000000800 */
[----:B------:R-:W-:Y:S01]  /*3ac0*/  @!PT LDS RZ, [RZ] ;  /* 0x00000000fffff984 */ /* 0x000fe20000000800 */
[----:B------:R-:W-:Y:S01]  /*3ad0*/  @!PT LDS RZ, [RZ] ;  /* 0x00000000fffff984 */ /* 0x000fe20000000800 */
[----:B------:R-:W-:Y:S01]  /*3ae0*/  @!PT LDS RZ, [RZ] ;  /* 0x00000000fffff984 */ /* 0x000fe20000000800 */
[----:B------:R2:W-:Y:S06]  /*3af0*/  MEMBAR.ALL.CTA ;  /* 0x0000000000007992 */ /* 0x0005ec0000008000 */
[----:B--2---:R-:W2:Y:S02]  /*3b00*/  FENCE.VIEW.ASYNC.S ;  /* 0x00000000000073c6 */ /* 0x004ea40000000000 */
[----:B--2---:R2:W-:Y:S01]  /*3b10*/  SYNCS.ARRIVE.TRANS64.RED.A1T0 RZ, [R3+URZ], RZ ;  /* 0x000000ff03ff79a7 */ /* 0x0045e200081004ff */
[----:B------:R2:W3:Y:S01]  /*3b20*/  @P0 SYNCS.PHASECHK.TRANS64.TRYWAIT P2, [UR4], R2 ;  /* 0x00000002ff0005a7 */ /* 0x0004e20008041104 */
[----:B------:R-:W-:Y:S01]  /*3b30*/  ULEA.HI UR4, UR45, UR45, URZ, 0x1 ;  /* 0x0000002d2d047291 */ /* 0x000fe2000f8f08ff */
[----:B-1----:R-:W-:-:S03]  /*3b40*/  LOP3.LUT P1, RZ, R6, 0x1, RZ, 0xc0, !PT ;  /* 0x0000000106ff7812 */ /* 0x002fc6000782c0ff */
[----:B------:R-:W-:Y:S02]  /*3b50*/  USHF.L.U32 UR5, UR4, 0x6, URZ ;  /* 0x0000000604057899 */ /* 0x000fe400080006ff */
[----:B------:R-:W-:Y:S02]  /*3b60*/  ULOP3.LUT UR36, UR4, 0xffe, URZ, 0xc0, !UPT ;  /* 0x00000ffe04247892 */ /* 0x000fe4000f8ec0ff */
[----:B------:R-:W-:Y:S02]  /*3b70*/  ULOP3.LUT UR4, UR5, 0xffffff80, URZ, 0xc0, !UPT ;  /* 0xffffff8005047892 */ /* 0x000fe4000f8ec0ff */
[----:B------:R-:W-:Y:S02]  /*3b80*/  UIADD3 UR36, UPT, UPT, -UR36, UR45, URZ ;  /* 0x0000002d24247290 */ /* 0x000fe4000fffe1ff */
[----:B------:R-:W-:Y:S01]  /*3b90*/  UIADD3 UR4, UPT, UPT, UR65, UR4, URZ ;  /* 0x0000000441047290 */ /* 0x000fe2000fffe0ff */
[----:B------:R-:W1:Y:S03]  /*3ba0*/  SYNCS.PHASECHK.TRANS64.TRYWAIT P0, [UR46+0xd0], R0 ;  /* 0x0000d000ff0075a7 */ /* 0x000e66000800112e */
[----:B------:R-:W-:Y:S01]  /*3bb0*/  ULEA UR36, UR36, UR4, 0x14 ;  /* 0x0000000424247291 */ /* 0x000fe2000f8ea0ff */
[----:B-123--:R-:W-:Y:S11]  /*3bc0*/  @!P0 BRA `(.L_x_65) ;  /* 0x0000005000608947 */ /* 0x00eff60003800000 */
.L_x_159:
[----:B------:R-:W-:Y:S01]  /*3bd0*/  IADD3 R10, PT, PT, R10, 0x1, RZ ;  /* 0x000000010a0a7810 */ /* 0x000fe20007ffe0ff */
[----:B------:R-:W-:Y:S06]  /*3be0*/  BRA.U !UP4, `(.L_x_66) ;  /* 0x000000050c107547 */ /* 0x000fec000b800000 */
[----:B------:R-:W-:Y:S01]  /*3bf0*/  UPLOP3.LUT UP2, UPT, UPT, UPT, UPT, 0x40, 0x4 ;  /* 0x000000000004789c */ /* 0x000fe20003f4e870 */
[----:B------:R-:W-:Y:S01]  /*3c00*/  UMOV UR38, UR64 ;  /* 0x0000004000267c82 */ /* 0x000fe20008000000 */
[----:B------:R-:W-:Y:S01]  /*3c10*/  UMOV UR37, UR47 ;  /* 0x0000002f00257c82 */ /* 0x000fe20008000000 */
[----:B------:R-:W-:-:S08]  /*3c20*/  UMOV UR5, UR39 ;  /* 0x0000002700057c82 */ /* 0x000fd00008000000 */
.L_x_69:
[----:B------:R-:W-:Y:S02]  /*3c30*/  UIADD3 UR38, UPT, UPT, UR38, 0x1, URZ ;  /* 0x0000000126267890 */ /* 0x000fe4000fffe0ff */
[----:B------:R-:W-:Y:S02]  /*3c40*/  ULEA UR7, UR5, UR41, 0x3 ;  /* 0x0000002905077291 */ /* 0x000fe4000f8e18ff */
[----:B------:R-:W-:Y:S01]  /*3c50*/  UISETP.NE.AND UP3, UPT, UR38, URZ, UPT ;  /* 0x000000ff2600728c */ /* 0x000fe2000bf65270 */
[----:B--23--:R-:W-:Y:S10]  /*3c60*/  @P2 BRA `(.L_x_67) ;  /* 0x00000000000c2947 */ /* 0x00cff40003800000 */
[----:B-1----:R-:W-:Y:S04]  /*3c70*/  SHF.L.U32 R3, R8, 0x1f, RZ ;  /* 0x0000001f08037819 */ /* 0x002fe800000006ff */
[----:B------:R-:W1:Y:S02]  /*3c80*/  SYNCS.PHASECHK.TRANS64.TRYWAIT P0, [UR7], R3 ;  /* 0x00000003ff0075a7 */ /* 0x000e640008001107 */
[----:B-1----:R-:W-:Y:S05]  /*3c90*/  @!P0 BRA `(.L_x_68) ;  /* 0x0000005000448947 */ /* 0x002fea0003800000 */
.L_x_67:
[----:B------:R-:W-:Y:S01]  /*3ca0*/  UISETP.NE.AND UP0, UPT, UR37, 0x1, UPT ;  /* 0x000000012500788c */ /* 0x000fe2000bf05270 */
[----:B------:R-:W-:Y:S01]  /*3cb0*/  PLOP3.LUT P2, PT, PT, PT, PT, 0x80, 0x8 ;  /* 0x000000000008781c */ /* 0x000fe20003f4f070 */
[----:B------:R-:W-:Y:S02]  /*3cc0*/  UIADD3 UR4, UPT, UPT, UR5, 0x1, URZ ;  /* 0x0000000105047890 */ /* 0x000fe4000fffe0ff */
[----:B------:R-:W-:Y:S02]  /*3cd0*/  UIADD3 UR40, UPT, UPT, UR7, 0x20, URZ ;  /* 0x0000002007287890 */ /* 0x000fe4000fffe0ff */
[----:B------:R-:W-:Y:S01]  /*3ce0*/  UISETP.NE.AND UP1, UPT, UR4, 0x4, UPT ;  /* 0x000000040400788c */ /* 0x000fe2000bf25270 */
[----:B------:R-:W-:Y:S01]  /*3cf0*/  PLOP3.LUT P0, PT, PT, PT, UP0, 0x80, 0x8 ;  /* 0x000000000008781c */ /* 0x000fe20003f0f008 */
[----:B------:R-:W-:Y:S02]  /*3d00*/  UIADD3 UR37, UPT, UPT, UR37, -0x1, URZ ;  /* 0xffffffff25257890 */ /* 0x000fe4000fffe0ff */
[----:B------:R-:W-:Y:S02]  /*3d10*/  USEL UR6, URZ, 0x1, UP1 ;  /* 0x00000001ff067887 */ /* 0x000fe40008800000 */
[----:B------:R-:W-:Y:S01]  /*3d20*/  USEL UR39, UR4, URZ, UP1 ;  /* 0x000000ff04277287 */ /* 0x000fe20008800000 */
[----:B------:R-:W-:Y:S01]  /*3d30*/  UMOV UR7, 0x40004040 ;  /* 0x4000404000077882 */ /* 0x000fe20000000000 */
[----:B------:R-:W-:Y:S02]  /*3d40*/  UMOV UR35, 0x40004040 ;  /* 0x4000404000237882 */ /* 0x000fe40000000000 */
[----:B------:R-:W-:Y:S01]  /*3d50*/  @UP0 ULEA UR4, UR39, UR41, 0x3 ;  /* 0x0000002927040291 */ /* 0x000fe2000f8e18ff */
[----:B------:R-:W-:Y:S01]  /*3d60*/  LOP3.LUT R8, R8, UR6, RZ, 0x3c, !PT ;  /* 0x0000000608087c12 */ /* 0x000fe2000f8e3cff */
[----:B------:R-:W-:Y:S01]  /*3d70*/  ULEA UR6, UR5, UR44, 0xb ;  /* 0x0000002c05067291 */ /* 0x000fe2000f8e58ff */
[----:B------:R-:W-:Y:S02]  /*3d80*/  UMOV UR33, 0x40004040 ;  /* 0x4000404000217882 */ /* 0x000fe40000000000 */
[----:B-1----:R-:W-:Y:S01]  /*3d90*/  @P0 SHF.L.U32 R0, R8, 0x1f, RZ ;  /* 0x0000001f08000819 */ /* 0x002fe200000006ff */
[----:B------:R-:W-:Y:S02]  /*3da0*/  UIADD3 UR34, UPT, UPT, UR6, 0x2, URZ ;  /* 0x0000000206227890 */ /* 0x000fe4000fffe0ff */
[----:B------:R-:W-:Y:S01]  /*3db0*/  UIADD3 UR30, UPT, UPT, UR6, 0x4, URZ ;  /* 0x00000004061e7890 */ /* 0x000fe2000fffe0ff */
[----:B------:R2:W3:Y:S01]  /*3dc0*/  @P0 SYNCS.PHASECHK.TRANS64.TRYWAIT P2, [UR4], R0 ;  /* 0x00000000ff0005a7 */ /* 0x0004e20008041104 */
[----:B------:R-:W-:Y:S02]  /*3dd0*/  ULEA UR4, UR5, UR43, 0xa ;  /* 0x0000002b05047291 */ /* 0x000fe4000f8e50ff */
[----:B------:R-:W-:Y:S02]  /*3de0*/  UIADD3 UR26, UPT, UPT, UR6, 0x6, URZ ;  /* 0x00000006061a7890 */ /* 0x000fe4000fffe0ff */
        /* <DEDUP_REMOVED lines=10> */
[----:B------:R-:W-:Y:S01]  /*3e90*/  UIADD3 UR8, UPT, UPT, UR4, 0x206, URZ ;  /* 0x0000020604087890 */ /* 0x000fe2000fffe0ff */
[----:B------:R-:W-:Y:S01]  /*3ea0*/  UMOV UR5, 0x40004040 ;  /* 0x4000404000057882 */ /* 0x000fe20000000000 */
[----:B------:R-:W-:Y:S01]  /*3eb0*/  UMOV UR31, 0x40004040 ;  /* 0x40004040001f7882 */ /* 0x000fe20000000000 */
[----:B------:R1:W-:Y:S01]  /*3ec0*/  UTCHMMA gdesc[UR4], gdesc[UR6], tmem[UR36], tmem[UR62], idesc[UR63], UP2 ;  /* 0x00ff3e06040075ea */ /* 0x0003e20009000024 */
[----:B------:R-:W-:Y:S01]  /*3ed0*/  UPLOP3.LUT UP2, UPT, UPT, UPT, UPT, 0x80, 0x8 ;  /* 0x000000000008789c */ /* 0x000fe20003f4f070 */
[----:B------:R2:W-:Y:S01]  /*3ee0*/  UTCHMMA gdesc[UR32], gdesc[UR34], tmem[UR36], tmem[UR60], idesc[UR61], UPT ;  /* 0x00ff3c22200075ea */ /* 0x0005e2000b800024 */
[----:B------:R-:W-:Y:S01]  /*3ef0*/  UMOV UR29, 0x40004040 ;  /* 0x40004040001d7882 */ /* 0x000fe20000000000 */
[----:B------:R-:W-:Y:S01]  /*3f00*/  UMOV UR27, 0x40004040 ;  /* 0x40004040001b7882 */ /* 0x000fe20000000000 */
        /* <DEDUP_REMOVED lines=12> */
[----:B------:R-:W-:Y:S01]  /*3fd0*/  UMOV UR9, 0x40004040 ;  /* 0x4000404000097882 */ /* 0x000fe20000000000 */
[----:B------:R2:W-:Y:S01]  /*3fe0*/  UTCHMMA gdesc[UR12], gdesc[UR14], tmem[UR36], tmem[UR50], idesc[UR51], UPT ;  /* 0x00ff320e0c0075ea */ /* 0x0005e2000b800024 */
[----:B------:R2:W-:Y:S01]  /*3ff0*/  UTCHMMA gdesc[UR8], gdesc[UR10], tmem[UR36], tmem[UR48], idesc[UR49], UPT ;  /* 0x00ff300a080075ea */ /* 0x0005e2000b800024 */
[----:B------:R2:W-:Y:S01]  /*4000*/  UTCBAR.MULTICAST [UR40], URZ, UR42 ;  /* 0x000000ff280073e9 */ /* 0x0005e2000800082a */
[----:B-1----:R-:W-:Y:S01]  /*4010*/  UMOV UR5, UR39 ;  /* 0x0000002700057c82 */ /* 0x002fe20008000000 */
[----:B------:R-:W-:Y:S05]  /*4020*/  BRA.U UP3, `(.L_x_69) ;  /* 0xfffffffd03007547 */ /* 0x000fea000b83ffff */
.L_x_66:
[----:B------:R-:W-:Y:S01]  /*4030*/  UIADD3 UR4, UPT, UPT, UR45, 0x1, URZ ;  /* 0x000000012d047890 */ /* 0x000fe2000fffe0ff */
[C---:B------:R-:W-:Y:S01]  /*4040*/  ISETP.NE.AND P0, PT, R10.reuse, 0x2, PT ;  /* 0x000000020a00780c */ /* 0x040fe20003f05270 */
[----:B------:R-:W-:Y:S02]  /*4050*/  UIADD3 UR5, UPT, UPT, UR46, 0xb0, URZ ;  /* 0x000000b02e057890 */ /* 0x000fe4000fffe0ff */
[----:B------:R-:W-:Y:S01]  /*4060*/  UISETP.NE.AND UP0, UPT, UR4, 0x4, UPT ;  /* 0x000000040400788c */ /* 0x000fe2000bf05270 */
[----:B-12---:R-:W-:Y:S02]  /*4070*/  SEL R0, RZ, 0x1, P0 ;  /* 0x00000001ff007807 */ /* 0x006fe40000000000 */
[----:B------:R-:W-:Y:S01]  /*4080*/  SEL R10, R10, RZ, P0 ;  /* 0x000000ff0a0a7207 */ /* 0x000fe20000000000 */
[----:B------:R-:W-:Y:S01]  /*4090*/  USEL UR6, URZ, 0x1, UP0 ;  /* 0x00000001ff067887 */ /* 0x000fe20008000000 */
[----:B------:R-:W-:Y:S01]  /*40a0*/  LOP3.LUT R9, R9, R0, RZ, 0x3c, !PT ;  /* 0x0000000009097212 */ /* 0x000fe200078e3cff */
[----:B------:R-:W-:Y:S01]  /*40b0*/  USEL UR45, UR4, URZ, UP0 ;  /* 0x000000ff042d7287 */ /* 0x000fe20008000000 */
[----:B------:R1:W-:Y:S03]  /*40c0*/  UTCBAR [UR5], URZ ;  /* 0x000000ff050073e9 */ /* 0x0003e600080000ff */
[----:B------:R-:W-:Y:S01]  /*40d0*/  LOP3.LUT R11, R11, UR6, RZ, 0x3c, !PT ;  /* 0x000000060b0b7c12 */ /* 0x000fe2000f8e3cff */
[----:B------:R-:W-:Y:S07]  /*40e0*/  @P1 BRA `(.L_x_70) ;  /* 0xfffffff800381947 */ /* 0x000fee000383ffff */
[----:B------:R-:W2:Y:S01]  /*40f0*/  S2UR UR8, SR_CgaCtaId ;  /* 0x00000000000879c3 */ /* 0x000ea20000008800 */
[----:B------:R-:W-:Y:S01]  /*4100*/  ELECT P0, URZ, PT ;  /* 0x0000000000ff782f */ /* 0x000fe20003800000 */
[----:B------:R-:W-:Y:S01]  /*4110*/  IMAD.MOV.U32 R0, RZ, RZ, 0x1 ;  /* 0x00000001ff007424 */ /* 0x000fe200078e00ff */
[----:B------:R-:W-:Y:S01]  /*4120*/  UIADD3 UR41, UPT, UPT, UR41, 0xd0, URZ ;  /* 0x000000d029297890 */ /* 0x000fe2000fffe0ff */
[----:B------:R-:W-:Y:S01]  /*4130*/  SHF.L.U32 R3, R11, 0x1f, RZ ;  /* 0x0000001f0b037819 */ /* 0x000fe200000006ff */
[----:B------:R-:W-:-:S03]  /*4140*/  UMOV UR4, 0x40 ;  /* 0x0000004000047882 */ /* 0x000fc60000000000 */
[----:B------:R-:W-:Y:S01]  /*4150*/  UVIRTCOUNT.DEALLOC.SMPOOL 0x80 ;  /* 0x000000800000784c */ /* 0x000fe20000000000 */
[----:B--2---:R-:W-:Y:S02]  /*4160*/  ULEA UR8, UR8, UR4, 0x18 ;  /* 0x0000000408087291 */ /* 0x004fe4000f8ec0ff */
[----:B------:R-:W-:-:S07]  /*4170*/  ULEA UR4, UR45, UR41, 0x3 ;  /* 0x000000292d047291 */ /* 0x000fce000f8e18ff */
[----:B------:R2:W-:Y:S02]  /*4180*/  @P0 STS.U8 [UR8+0x1c], R0 ;  /* 0x00001c00ff000988 */ /* 0x0005e40008000008 */
[----:B------:R-:W4:Y:S02]  /*4190*/  SYNCS.PHASECHK.TRANS64.TRYWAIT P0, [UR4], R3 ;  /* 0x00000003ff0075a7 */ /* 0x000f240008001104 */
[----:B--2-4-:R-:W-:Y:S05]  /*41a0*/  @!P0 BRA `(.L_x_71) ;  /* 0x0000004c00188947 */ /* 0x014fea0003800000 */
.L_x_162:
[----:B------:R-:W-:-:S04]  /*41b0*/  UIADD3 UR4, UPT, UPT, UR45, 0x1, URZ ;  /* 0x000000012d047890 */ /* 0x000fc8000fffe0ff */
[----:B------:R-:W-:-:S04]  /*41c0*/  UISETP.NE.AND UP0, UPT, UR4, 0x4, UPT ;  /* 0x000000040400788c */ /* 0x000fc8000bf05270 */
[----:B------:R-:W-:Y:S02]  /*41d0*/  USEL UR6, URZ, 0x1, UP0 ;  /* 0x00000001ff067887 */ /* 0x000fe40008000000 */
[----:B------:R-:W-:-:S04]  /*41e0*/  USEL UR4, UR4, URZ, UP0 ;  /* 0x000000ff04047287 */ /* 0x000fc80008000000 */
[----:B-1----:R-:W-:Y:S01]  /*41f0*/  ULEA UR5, UR4, UR41, 0x3 ;  /* 0x0000002904057291 */ /* 0x002fe2000f8e18ff */
[----:B------:R-:W-:-:S04]  /*4200*/  LOP3.LUT R2, R11, UR6, RZ, 0x3c, !PT ;  /* 0x000000060b027c12 */ /* 0x000fc8000f8e3cff */
[----:B--2---:R-:W-:-:S04]  /*4210*/  SHF.L.U32 R3, R2, 0x1f, RZ ;  /* 0x0000001f02037819 */ /* 0x004fc800000006ff */
[----:B------:R-:W1:Y:S02]  /*4220*/  SYNCS.PHASECHK.TRANS64.TRYWAIT P0, [UR5], R3 ;  /* 0x00000003ff0075a7 */ /* 0x000e640008001105 */
[----:B-1----:R-:W-:Y:S05]  /*4230*/  @!P0 BRA `(.L_x_72) ;  /* 0x0000004c000c8947 */ /* 0x002fea0003800000 */
.L_x_164:
        /* <DEDUP_REMOVED lines=9> */
.L_x_166:
[----:B------:R-:W-:-:S04]  /*42d0*/  UIADD3 UR4, UPT, UPT, UR4, 0x1, URZ ;  /* 0x0000000104047890 */ /* 0x000fc8000fffe0ff */
[----:B------:R-:W-:-:S04]  /*42e0*/  UISETP.NE.AND UP0, UPT, UR4, 0x4, UPT ;  /* 0x000000040400788c */ /* 0x000fc8000bf05270 */
[----:B------:R-:W-:Y:S02]  /*42f0*/  USEL UR5, URZ, 0x1, UP0 ;  /* 0x00000001ff057887 */ /* 0x000fe40008000000 */
[----:B------:R-:W-:-:S04]  /*4300*/  USEL UR4, UR4, URZ, UP0 ;  /* 0x000000ff04047287 */ /* 0x000fc80008000000 */
[----:B------:R-:W-:Y:S01]  /*4310*/  ULEA UR4, UR4, UR41, 0x3 ;  /* 0x0000002904047291 */ /* 0x000fe2000f8e18ff */
[----:B-1----:R-:W-:-:S04]  /*4320*/  LOP3.LUT R3, R2, UR5, RZ, 0x3c, !PT ;  /* 0x0000000502037c12 */ /* 0x002fc8000f8e3cff */
[----:B------:R-:W-:-:S04]  /*4330*/  SHF.L.U32 R3, R3, 0x1f, RZ ;  /* 0x0000001f03037819 */ /* 0x000fc800000006ff */
[----:B------:R-:W1:Y:S02]  /*4340*/  SYNCS.PHASECHK.TRANS64.TRYWAIT P0, [UR4], R3 ;  /* 0x00000003ff0075a7 */ /* 0x000e640008001104 */
[----:B-1----:R-:W-:Y:S05]  /*4350*/  @!P0 BRA `(.L_x_74) ;  /* 0x0000004800f48947 */ /* 0x002fea0003800000 */
.L_x_168:
[----:B------:R-:W-:Y:S01]  /*4360*/  NOP ;  /* 0x0000000000007918 */ /* 0x000fe20000000000 */
[----:B-1----:R-:W1:Y:S01]  /*4370*/  LDS R0, [UR8+0x14] ;  /* 0x00001408ff007984 */ /* 0x002e620008000800 */
[----:B------:R-:W-:Y:S01]  /*4380*/  ULOP3.LUT UR4, UR65, 0xffff, URZ, 0xc0, !UPT ;  /* 0x0000ffff41047892 */ /* 0x000fe2000f8ec0ff */
[----:B------:R-:W-:Y:S01]  /*4390*/  UMOV UR5, 0xffff ;  /* 0x0000ffff00057882 */ /* 0x000fe20000000000 */
[----:B------:R-:W-:Y:S02]  /*43a0*/  UMOV UR6, 0x1 ;  /* 0x0000000100067882 */ /* 0x000fe40000000000 */
[----:B------:R-:W-:-:S04]  /*43b0*/  USHF.R.U32.HI UR4, URZ, 0x5, UR4 ;  /* 0x00000005ff047899 */ /* 0x000fc80008011604 */
[----:B------:R-:W-:Y:S02]  /*43c0*/  USHF.L.U32 UR5, UR5, UR4, URZ ;  /* 0x0000000405057299 */ /* 0x000fe400080006ff */
[----:B------:R-:W-:-:S04]  /*43d0*/  USHF.L.U32 UR4, UR6, UR4, URZ ;  /* 0x0000000406047299 */ /* 0x000fc800080006ff */
[----:B-1----:R-:W-:-:S04]  /*43e0*/  LOP3.LUT R0, R0, UR5, RZ, 0xc0, !PT ;  /* 0x0000000500007c12 */ /* 0x002fc8000f8ec0ff */
[----:B------:R-:W-:-:S13]  /*43f0*/  ISETP.NE.AND P0, PT, R0, UR5, PT ;  /* 0x0000000500007c0c */ /* 0x000fda000bf05270 */
[----:B------:R-:W-:Y:S05]  /*4400*/  @P0 BRA `(.L_x_75) ;  /* 0x0000000000580947 */ /* 0x000fea0003800000 */
[----:B------:R-:W1:Y:S02]  /*4410*/  LDS R0, [UR8+0x18] ;  /* 0x00001808ff007984 */ /* 0x000e640008000800 */
[----:B-1----:R-:W-:-:S04]  /*4420*/  LOP3.LUT R0, R0, UR4, RZ, 0xc0, !PT ;  /* 0x0000000400007c12 */ /* 0x002fc8000f8ec0ff */
[----:B------:R-:W-:-:S13]  /*4430*/  ISETP.NE.AND P0, PT, R0, UR4, PT ;  /* 0x0000000400007c0c */ /* 0x000fda000bf05270 */
[----:B------:R-:W-:Y:S05]  /*4440*/  @P0 BRA `(.L_x_76) ;  /* 0x00000000003c0947 */ /* 0x000fea0003800000 */
[----:B------:R-:W1:Y:S01]  /*4450*/  S2R R2, SR_LANEID ;  /* 0x0000000000027919 */ /* 0x000e620000000000 */
[----:B------:R-:W-:Y:S01]  /*4460*/  ULOP3.LUT UR5, URZ, UR5, URZ, 0x33, !UPT ;  /* 0x00000005ff057292 */ /* 0x000fe2000f8e33ff */
[----:B------:R-:W-:Y:S01]  /*4470*/  LOP3.LUT R4, RZ, UR4, RZ, 0x33, !PT ;  /* 0x00000004ff047c12 */ /* 0x000fe2000f8e33ff */
[----:B------:R-:W-:Y:S02]  /*4480*/  VOTEU.ANY UR4, UPT, PT ;  /* 0x0000000000047886 */ /* 0x000fe400038e0100 */
[----:B------:R-:W-:Y:S01]  /*4490*/  UFLO.U32 UR4, UR4 ;  /* 0x00000004000472bd */ /* 0x000fe200080e0000 */
[----:B------:R-:W2:Y:S01]  /*44a0*/  REDUX UR6, R4 ;  /* 0x00000000040673c4 */ /* 0x000ea20000000000 */
[----:B------:R-:W-:-:S06]  /*44b0*/  IMAD.U32 R0, RZ, RZ, UR5 ;  /* 0x00000005ff007e24 */ /* 0x000fcc000f8e00ff */
[----:B------:R4:W-:Y:S01]  /*44c0*/  UTCATOMSWS.AND URZ, UR5 ;  /* 0x0000000500ff79e3 */ /* 0x0009e20008000000 */
[----:B------:R-:W3:Y:S01]  /*44d0*/  REDUX UR7, R0 ;  /* 0x00000000000773c4 */ /* 0x000ee20000000000 */
[----:B-1----:R-:W-:Y:S01]  /*44e0*/  ISETP.EQ.U32.AND P0, PT, R2, UR4, PT ;  /* 0x0000000402007c0c */ /* 0x002fe2000bf02070 */
[----:B--2---:R-:W-:Y:S01]  /*44f0*/  IMAD.U32 R2, RZ, RZ, UR6 ;  /* 0x00000006ff027e24 */ /* 0x004fe2000f8e00ff */
[----:B---3--:R-:W-:-:S11]  /*4500*/  MOV R3, UR7 ;  /* 0x0000000700037c02 */ /* 0x008fd60008000f00 */
[----:B------:R4:W-:Y:S04]  /*4510*/  @P0 ATOMS.AND RZ, [UR8+0x14], R3 ;  /* 0x00001403ffff098c */ /* 0x0009e8000a800008 */
[----:B------:R4:W-:Y:S01]  /*4520*/  @P0 ATOMS.AND RZ, [UR8+0x18], R2 ;  /* 0x00001802ffff098c */ /* 0x0009e2000a800008 */
[----:B------:R-:W-:Y:S05]  /*4530*/  BRA `(.L_x_77) ;  /* 0x0000000000147947 */ /* 0x000fea0003800000 */
.L_x_76:
[----:B------:R-:W-:Y:S02]  /*4540*/  MOV R2, 0x4560 ;  /* 0x0000456000027802 */ /* 0x000fe40000000f00 */
[----:B---3-5:R-:W-:Y:S05]  /*4550*/  CALL.REL.NOINC `($__internal_0_$__cuda_sm10x_tcgen05_guardrail_trap_col_being_dealloced_not_returned_by_alloc) ;  /* 0x0000004c00dc7944 */ /* 0x028fea0003c00000 */
[----:B------:R-:W-:Y:S05]  /*4560*/  BRA `(.L_x_77) ;  /* 0x0000000000087947 */ /* 0x000fea0003800000 */
.L_x_75:
[----:B------:R-:W-:Y:S02]  /*4570*/  MOV R2, 0x4590 ;  /* 0x0000459000027802 */ /* 0x000fe40000000f00 */
[----:B---3-5:R-:W-:Y:S05]  /*4580*/  CALL.REL.NOINC `($__internal_2_$__cuda_sm10x_tcgen05_guardrail_trap_unallocated_columns_being_dealloced) ;  /* 0x0000004c00e87944 */ /* 0x028fea0003c00000 */
.L_x_77:
[----:B------:R-:W-:Y:S01]  /*4590*/  NOP ;  /* 0x0000000000007918 */ /* 0x000fe20000000000 */
[----:B----4-:R-:W-:Y:S05]  /*45a0*/  EXIT ;  /* 0x000000000000794d */ /* 0x010fea0003800000 */
.L_x_59:
[----:B------:R-:W-:-:S09]  /*45b0*/  UISETP.NE.OR UP0, UPT, UR17, 0x3, !UP3 ;  /* 0x000000031100788c */ /* 0x000fd2000df05670 */
[----:B------:R-:W-:Y:S05]  /*45c0*/  BRA.U UP0, `(.L_x_78) ;  /* 0x0000001100547547 */ /* 0x000fea000b800000 */
[----:B------:R-:W1:Y:S01]  /*45d0*/  LDCU UR31, c[0x0][0x370] ;  /* 0x00006e00ff1f77ac */ /* 0x000e620008000800 */
[----:B------:R-:W2:Y:S01]  /*45e0*/  LDC.64 R16, c[0x0][0x348] ;  /* 0x0000d200ff107b82 */ /* 0x000ea20000000a00 */
[----:B------:R-:W-:Y:S02]  /*45f0*/  HFMA2 R13, -RZ, RZ, 0, 0 ;  /* 0x00000000ff0d7431 */ /* 0x000fe400000001ff */
[----:B------:R-:W-:Y:S01]  /*4600*/  IMAD.MOV.U32 R15, RZ, RZ, 0x1 ;  /* 0x00000001ff0f7424 */ /* 0x000fe200078e00ff */
[----:B------:R-:W1:Y:S01]  /*4610*/  LDCU.128 UR44, c[0x0][0xb10] ;  /* 0x00016200ff2c77ac */ /* 0x000e620008000c00 */
[----:B------:R-:W-:Y:S01]  /*4620*/  IMAD.MOV.U32 R14, RZ, RZ, RZ ;  /* 0x000000ffff0e7224 */ /* 0x000fe200078e00ff */
[----:B------:R-:W-:Y:S01]  /*4630*/  MOV R7, 0x2000 ;  /* 0x0000200000077802 */ /* 0x000fe20000000f00 */
[----:B------:R-:W3:Y:S01]  /*4640*/  LDCU UR30, c[0x0][0x374] ;  /* 0x00006e80ff1e77ac */ /* 0x000ee20008000800 */
[----:B------:R-:W4:Y:S01]  /*4650*/  LDC.64 R2, c[0x0][0x888] ;  /* 0x00022200ff027b82 */ /* 0x000f220000000a00 */
[----:B------:R-:W3:Y:S01]  /*4660*/  LDCU UR15, c[0x0][0xb0c] ;  /* 0x00016180ff0f77ac */ /* 0x000ee20008000800 */
[----:B------:R-:W2:Y:S06]  /*4670*/  LDCU UR41, c[0x0][0xb20] ;  /* 0x00016400ff2977ac */ /* 0x000eac0008000800 */
[----:B------:R-:W4:Y:S01]  /*4680*/  LDC.64 R4, c[0x0][0x890] ;  /* 0x00022400ff047b82 */ /* 0x000f220000000a00 */
[----:B------:R-:W2:Y:S01]  /*4690*/  LDCU UR4, c[0x0][0xb30] ;  /* 0x00016600ff0477ac */ /* 0x000ea20008000800 */
[----:B------:R-:W-:Y:S01]  /*46a0*/  UMOV UR21, 0x400 ;  /* 0x0000040000157882 */ /* 0x000fe20000000000 */
[----:B-1----:R-:W-:-:S02]  /*46b0*/  UIMAD.WIDE.U32 UR6, UR31, UR44, URZ ;  /* 0x0000002c1f0672a5 */ /* 0x002fc4000f8e00ff */
[----:B---3--:R-:W-:Y:S02]  /*46c0*/  UIMAD.WIDE.U32 UR8, UR30, UR47, URZ ;  /* 0x0000002f1e0872a5 */ /* 0x008fe4000f8e00ff */
[----:B------:R-:W-:Y:S02]  /*46d0*/  ULEA UR21, UR52, UR21, 0x18 ;  /* 0x0000001534157291 */ /* 0x000fe4000f8ec0ff */
[----:B------:R-:W-:Y:S02]  /*46e0*/  UPLOP3.LUT UP3, UPT, UPT, UPT, UPT, 0x40, 0x4 ;  /* 0x000000000004789c */ /* 0x000fe40003f6e870 */
[----:B------:R-:W-:Y:S01]  /*46f0*/  UIADD3 UR37, UPT, UPT, UR21, 0x58, URZ ;  /* 0x0000005815257890 */ /* 0x000fe2000fffe0ff */
[----:B------:R-:W-:Y:S01]  /*4700*/  UMOV UR6, UR7 ;  /* 0x0000000700067c82 */ /* 0x000fe20008000000 */
[----:B------:R-:W-:Y:S01]  /*4710*/  UMOV UR38, UR9 ;  /* 0x0000000900267c82 */ /* 0x000fe20008000000 */
[----:B------:R-:W-:Y:S02]  /*4720*/  UISETP.GE.AND UP0, UPT, UR42, 0x1, UPT ;  /* 0x000000012a00788c */ /* 0x000fe4000bf06270 */
[----:B------:R-:W-:Y:S01]  /*4730*/  UISETP.NE.AND UP4, UPT, UR42, 0x1, UPT ;  /* 0x000000012a00788c */ /* 0x000fe2000bf85270 */
[----:B------:R-:W1:Y:S01]  /*4740*/  LDCU.64 UR22, c[0x0][0xb28] ;  /* 0x00016500ff1677ac */ /* 0x000e620008000a00 */
[----:B------:R-:W-:-:S02]  /*4750*/  UISETP.NE.AND UP6, UPT, UR15, 0x1, UPT ;  /* 0x000000010f00788c */ /* 0x000fc4000bfc5270 */
[----:B------:R-:W-:Y:S02]  /*4760*/  UISETP.NE.AND UP5, UPT, UR46, 0x1, UPT ;  /* 0x000000012e00788c */ /* 0x000fe4000bfa5270 */
[----:B------:R-:W-:Y:S02]  /*4770*/  UIADD3 UR33, UPT, UPT, UR21, 0x40, URZ ;  /* 0x0000004015217890 */ /* 0x000fe4000fffe0ff */
[----:B------:R-:W-:Y:S02]  /*4780*/  UIADD3 UR25, UPT, UPT, UR21, 0x48, URZ ;  /* 0x0000004815197890 */ /* 0x000fe4000fffe0ff */
[----:B------:R-:W-:Y:S02]  /*4790*/  UIADD3 UR17, UPT, UPT, UR21, 0x50, URZ ;  /* 0x0000005015117890 */ /* 0x000fe4000fffe0ff */
[----:B------:R-:W-:Y:S02]  /*47a0*/  UPRMT UR37, UR52, 0x654, UR37 ;  /* 0x0000065434257896 */ /* 0x000fe40008000025 */
[----:B------:R-:W-:-:S02]  /*47b0*/  USHF.R.U32.HI UR39, URZ, UR45, UR6 ;  /* 0x0000002dff277299 */ /* 0x000fc40008011606 */
[----:B--2---:R-:W-:Y:S02]  /*47c0*/  USHF.R.U32.HI UR38, URZ, UR41, UR38 ;  /* 0x00000029ff267299 */ /* 0x004fe40008011626 */
[----:B------:R-:W-:-:S11]  /*47d0*/  UISETP.NE.AND UP2, UPT, UR4, 0x1, UPT ;  /* 0x000000010400788c */ /* 0x000fd6000bf45270 */
.L_x_89:
[C---:B------:R-:W-:Y:S02]  /*47e0*/  LEA R12, R14.reuse, UR21, 0x3 ;  /* 0x000000150e0c7c11 */ /* 0x040fe4000f8e18ff */
[----:B------:R-:W-:Y:S02]  /*47f0*/  SHF.L.U32 R9, R13, 0x1f, RZ ;  /* 0x0000001f0d097819 */ /* 0x000fe400000006ff */
[----:B------:R-:W-:Y:S02]  /*4800*/  LEA R10, R14, UR21, 0x4 ;  /* 0x000000150e0a7c11 */ /* 0x000fe4000f8e20ff */
[----:B--2---:R-:W2:Y:S02]  /*4810*/  SYNCS.PHASECHK.TRANS64.TRYWAIT P0, [R12+URZ+0x90], R9 ;  /* 0x000090090c0075a7 */ /* 0x004ea400080011ff */
[----:B--2---:R-:W-:Y:S05]  /*4820*/  @!P0 BRA `(.L_x_79) ;  /* 0x0000004400d88947 */ /* 0x004fea0003800000 */
.L_x_169:
[----:B--2---:R-:W2:Y:S01]  /*4830*/  LDS.128 R8, [R10+0x120] ;  /* 0x000120000a087984 */ /* 0x004ea20000000c00 */
[----:B------:R-:W-:Y:S01]  /*4840*/  UISETP.GE.AND UP0, UPT, UR42, 0x1, UPT ;  /* 0x000000012a00788c */ /* 0x000fe2000bf06270 */
[----:B------:R-:W-:Y:S01]  /*4850*/  @!PT LDS RZ, [RZ] ;  /* 0x00000000fffff984 */ /* 0x000fe20000000800 */
[----:B------:R-:W-:Y:S01]  /*4860*/  @!PT LDS RZ, [RZ] ;  /* 0x00000000fffff984 */ /* 0x000fe20000000800 */
[----:B------:R-:W-:Y:S01]  /*4870*/  @!PT LDS RZ, [RZ] ;  /* 0x00000000fffff984 */ /* 0x000fe20000000800 */
[----:B------:R-:W-:Y:S01]  /*4880*/  @!PT LDS RZ, [RZ] ;  /* 0x00000000fffff984 */ /* 0x000fe20000000800 */
[----:B------:R3:W-:Y:S06]  /*4890*/  MEMBAR.ALL.CTA ;  /* 0x0000000000007992 */ /* 0x0007ec0000008000 */
[----:B---3--:R-:W3:Y:S01]  /*48a0*/  FENCE.VIEW.ASYNC.S ;  /* 0x00000000000073c6 */ /* 0x008ee20000000000 */
[----:B--2---:R-:W-:Y:S11]  /*48b0*/  LOP3.LUT P0, RZ, R10, 0x1, RZ, 0xc0, !PT ;  /* 0x000000010aff7812 */ /* 0x004ff6000780c0ff */
[----:B------:R-:W-:Y:S02]  /*48c0*/  @!UPT UIADD3 URZ, UPT, UPT, URZ, URZ, URZ ;  /* 0x000000fffffff290 */ /* 0x000fe4000fffe0ff */
[----:B---3--:R-:W-:Y:S01]  /*48d0*/  VOTEU.ANY UP1, P0 ;  /* 0x0000000000ff7886 */ /* 0x008fe20000020100 */
[----:B------:R-:W-:Y:S11]  /*48e0*/  PLOP3.LUT P0, PT, PT, PT, UP1, 0x80, 0x8 ;  /* 0x000000000008781c */ /* 0x000ff60003f0f018 */
[----:B------:R-:W-:Y:S02]  /*48f0*/  @!UPT UIADD3 URZ, UPT, UPT, URZ, URZ, URZ ;  /* 0x000000fffffff290 */ /* 0x000fe4000fffe0ff */
[----:B------:R-:W-:Y:S02]  /*4900*/  @P0 SHF.R.U32.HI R0, RZ, 0x10, R9 ;  /* 0x00000010ff000819 */ /* 0x000fe40000011609 */
[----:B------:R-:W-:Y:S02]  /*4910*/  @P0 MOV R6, R8 ;  /* 0x0000000800060202 */ /* 0x000fe40000000f00 */
[----:B------:R-:W-:Y:S01]  /*4920*/  @P0 R2UR UR4, R0 ;  /* 0x00000000000402ca */ /* 0x000fe200000e0000 */
[----:B------:R-:W-:Y:S01]  /*4930*/  VIADD R0, R12, 0xa0 ;  /* 0x000000a00c007836 */ /* 0x000fe20000000000 */
[----:B------:R-:W-:Y:S02]  /*4940*/  @P0 LOP3.LUT R8, R9, 0xffff, RZ, 0xc0, !PT ;  /* 0x0000ffff09080812 */ /* 0x000fe400078ec0ff */
[----:B------:R-:W-:Y:S02]  /*4950*/  @P0 R2UR UR6, R6 ;  /* 0x00000000060602ca */ /* 0x000fe400000e0000 */
[----:B------:R-:W-:Y:S02]  /*4960*/  PRMT R0, RZ, 0x654, R0 ;  /* 0x00000654ff007816 */ /* 0x000fe40000000000 */
[----:B------:R-:W-:Y:S02]  /*4970*/  @P0 R2UR UR5, R8 ;  /* 0x00000000080502ca */ /* 0x000fe400000e0000 */
[----:B------:R2:W-:Y:S03]  /*4980*/  SYNCS.ARRIVE.TRANS64.RED.A1T0 RZ, [R0+URZ], RZ ;  /* 0x000000ff00ff79a7 */ /* 0x0005e600081004ff */
[----:B------:R-:W-:Y:S04]  /*4990*/  @UP1 UMOV UR29, UR4 ;  /* 0x00000004001d1c82 */ /* 0x000fe80008000000 */
[----:B------:R-:W-:Y:S04]  /*49a0*/  @UP1 UMOV UR14, UR6 ;  /* 0x00000006000e1c82 */ /* 0x000fe80008000000 */
[----:B------:R-:W-:Y:S01]  /*49b0*/  @UP1 UMOV UR13, UR5 ;  /* 0x00000005000d1c82 */ /* 0x000fe20008000000 */
[----:B------:R-:W-:Y:S05]  /*49c0*/  BRA.U !UP0, `(.L_x_80) ;  /* 0x0000000108a47547 */ /* 0x000fea000b800000 */
[----:B------:R-:W-:Y:S02]  /*49d0*/  UIMAD.WIDE.U32 UR18, UR13, UR47, URZ ;  /* 0x0000002f0d1272a5 */ /* 0x000fe4000f8e00ff */
[----:B------:R-:W-:Y:S02]  /*49e0*/  UIMAD.WIDE.U32 UR26, UR14, UR44, URZ ;  /* 0x0000002c0e1a72a5 */ /* 0x000fe4000f8e00ff */
[----:B------:R-:W-:Y:S02]  /*49f0*/  USEL UR4, UR30, UR38, !UP5 ;  /* 0x000000261e047287 */ /* 0x000fe4000e800000 */
[----:B------:R-:W-:Y:S02]  /*4a00*/  USEL UR7, UR31, UR39, !UP6 ;  /* 0x000000271f077287 */ /* 0x000fe4000f000000 */
[----:B-1----:R-:W-:Y:S02]  /*4a10*/  UIMAD.WIDE.U32 UR8, UR4, UR22, URZ ;  /* 0x00000016040872a5 */ /* 0x002fe4000f8e00ff */
[----:B------:R-:W-:Y:S01]  /*4a20*/  UIMAD.WIDE.U32 UR10, UR7, UR22, URZ ;  /* 0x00000016070a72a5 */ /* 0x000fe2000f8e00ff */
[----:B------:R-:W-:Y:S02]  /*4a30*/  UMOV UR5, UR19 ;  /* 0x0000001300057c82 */ /* 0x000fe40008000000 */
[----:B------:R-:W-:Y:S03]  /*4a40*/  USHF.R.U32.HI UR6, URZ, UR41, UR5 ;  /* 0x00000029ff067299 */ /* 0x000fe60008011605 */
[----:B------:R-:W-:Y:S01]  /*4a50*/  UMOV UR5, UR27 ;  /* 0x0000001b00057c82 */ /* 0x000fe20008000000 */
[----:B------:R-:W-:Y:S02]  /*4a60*/  USEL UR6, UR13, UR6, !UP5 ;  /* 0x000000060d067287 */ /* 0x000fe4000e800000 */
[----:B------:R-:W-:Y:S03]  /*4a70*/  USHF.R.U32.HI UR12, URZ, UR45, UR5 ;  /* 0x0000002dff0c7299 */ /* 0x000fe60008011605 */
[----:B------:R-:W-:Y:S02]  /*4a80*/  UMOV UR5, UR9 ;  /* 0x0000000900057c82 */ /* 0x000fe40008000000 */
[----:B------:R-:W-:Y:S03]  /*4a90*/  @UP4 USHF.R.U32.HI UR4, URZ, UR23, UR5 ;  /* 0x00000017ff044299 */ /* 0x000fe60008011605 */
[----:B------:R-:W-:Y:S01]  /*4aa0*/  UMOV UR5, UR11 ;  /* 0x0000000b00057c82 */ /* 0x000fe20008000000 */
[----:B------:R-:W-:Y:S02]  /*4ab0*/  UIMAD UR4, UR42, UR4, URZ ;  /* 0x000000042a0472a4 */ /* 0x000fe4000f8e02ff */
[----:B------:R-:W-:Y:S02]  /*4ac0*/  @UP4 USHF.R.U32.HI UR7, URZ, UR23, UR5 ;  /* 0x00000017ff074299 */ /* 0x000fe40008011605 */
[----:B------:R-:W-:Y:S02]  /*4ad0*/  UIMAD.WIDE.U32 UR10, UR6, UR22, URZ ;  /* 0x00000016060a72a5 */ /* 0x000fe4000f8e00ff */
[----:B------:R-:W-:Y:S02]  /*4ae0*/  USEL UR5, UR14, UR12, !UP6 ;  /* 0x0000000c0e057287 */ /* 0x000fe4000f000000 */
[----:B------:R-:W-:Y:S02]  /*4af0*/  UIMAD UR8, UR42, UR7, URZ ;  /* 0x000000072a0872a4 */ /* 0x000fe4000f8e02ff */
[----:B------:R-:W-:Y:S03]  /*4b00*/  UISETP.GE.AND UP0, UPT, UR6, UR4, UPT ;  /* 0x000000040600728c */ /* 0x000fe6000bf06270 */
[----:B------:R-:W-:Y:S01]  /*4b10*/  UMOV UR4, UR11 ;  /* 0x0000000b00047c82 */ /* 0x000fe20008000000 */
[----:B------:R-:W-:Y:S02]  /*4b20*/  UISETP.GE.OR UP0, UPT, UR5, UR8, UP0 ;  /* 0x000000080500728c */ /* 0x000fe40008706670 */
[----:B------:R-:W-:Y:S02]  /*4b30*/  USHF.R.U32.HI UR4, URZ, UR23, UR4 ;  /* 0x00000017ff047299 */ /* 0x000fe40008011604 */
[----:B------:R-:W-:Y:S02]  /*4b40*/  UIMAD.WIDE.U32 UR8, UR5, UR22, URZ ;  /* 0x00000016050872a5 */ /* 0x000fe4000f8e00ff */
[----:B------:R-:W-:Y:S04]  /*4b50*/  USEL UR10, UR6, UR4, !UP4 ;  /* 0x00000004060a7287 */ /* 0x000fe8000e000000 */
[----:B------:R-:W-:Y:S01]  /*4b60*/  UIADD3 UR11, UPT, UPT, -UR10, URZ, URZ ;  /* 0x000000ff0a0b7290 */ /* 0x000fe2000fffe1ff */
[----:B------:R-:W-:Y:S02]  /*4b70*/  @!UP0 UMOV UR4, UR9 ;  /* 0x0000000900048c82 */ /* 0x000fe40008000000 */
[----:B------:R-:W-:Y:S02]  /*4b80*/  @!UP0 USHF.R.U32.HI UR4, URZ, UR23, UR4 ;  /* 0x00000017ff048299 */ /* 0x000fe40008011604 */
[----:B------:R-:W-:Y:S02]  /*4b90*/  UIMAD UR8, UR42, UR11, UR6 ;  /* 0x0000000b2a0872a4 */ /* 0x000fe4000f8e0206 */
[----:B------:R-:W-:Y:S04]  /*4ba0*/  @!UP0 USEL UR4, UR5, UR4, !UP4 ;  /* 0x0000000405048287 */ /* 0x000fe8000e000000 */
[----:B------:R-:W-:Y:S02]  /*4bb0*/  @!UP0 UIMAD UR8, UR7, UR8, UR4 ;  /* 0x00000008070882a4 */ /* 0x000fe4000f8e0204 */
[----:B------:R-:W-:Y:S02]  /*4bc0*/  @!UP0 UIADD3 UR9, UPT, UPT, UR10, -UR4, URZ ;  /* 0x800000040a098290 */ /* 0x000fe4000fffe0ff */
[----:B------:R-:W-:Y:S02]  /*4bd0*/  UIADD3 UR4, UPT, UPT, -UR5, URZ, URZ ;  /* 0x000000ff05047290 */ /* 0x000fe4000fffe1ff */
[----:B------:R-:W-:Y:S02]  /*4be0*/  UIADD3 UR7, UPT, UPT, -UR6, URZ, URZ ;  /* 0x000000ff06077290 */ /* 0x000fe4000fffe1ff */
[----:B------:R-:W-:Y:S02]  /*4bf0*/  @!UP0 UIMAD UR6, UR9, UR42, UR5 ;  /* 0x0000002a090682a4 */ /* 0x000fe4000f8e0205 */
[----:B------:R-:W-:Y:S02]  /*4c00*/  UIMAD UR14, UR15, UR4, UR14 ;  /* 0x000000040f0e72a4 */ /* 0x000fe4000f8e020e */
[----:B------:R-:W-:Y:S01]  /*4c10*/  UIMAD UR13, UR46, UR7, UR13 ;  /* 0x000000072e0d72a4 */ /* 0x000fe2000f8e020d */
[----:B------:R-:W-:Y:S02]  /*4c20*/  @!UP0 UMOV UR5, UR8 ;  /* 0x0000000800058c82 */ /* 0x000fe40008000000 */
[----:B------:R-:W-:Y:S02]  /*4c30*/  UIMAD UR14, UR5, UR15, UR14 ;  /* 0x0000000f050e72a4 */ /* 0x000fe4000f8e020e */
[----:B------:R-:W-:Y:S11]  /*4c40*/  UIMAD UR13, UR6, UR46, UR13 ;  /* 0x0000002e060d72a4 */ /* 0x000ff6000f8e020d */
[----:B------:R-:W-:Y:S01]  /*4c50*/  @!UPT UIADD3 URZ, UPT, UPT, URZ, URZ, URZ ;  /* 0x000000fffffff290 */ /* 0x000fe2000fffe0ff */
.L_x_80:
[----:B------:R-:W3:Y:S01]  /*4c60*/  @!UP2 LDCU.128 UR8, c[0x0][0xb10] ;  /* 0x00016200ff08a7ac */ /* 0x000ee20008000c00 */
[C---:B----4-:R-:W-:Y:S02]  /*4c70*/  ISETP.NE.U32.AND P1, PT, R4.reuse, RZ, PT ;  /* 0x000000ff0400720c */ /* 0x050fe40003f25070 */
[----:B------:R-:W-:Y:S02]  /*4c80*/  ISETP.NE.U32.AND P0, PT, R4, RZ, PT ;  /* 0x000000ff0400720c */ /* 0x000fe40003f05070 */
[C---:B------:R-:W-:Y:S02]  /*4c90*/  ISETP.NE.AND.EX P1, PT, R5.reuse, RZ, PT, P1 ;  /* 0x000000ff0500720c */ /* 0x040fe40003f25310 */
[----:B------:R-:W-:Y:S01]  /*4ca0*/  ISETP.NE.AND.EX P0, PT, R5, RZ, PT, P0 ;  /* 0x000000ff0500720c */ /* 0x000fe20003f05300 */
[----:B------:R-:W4:Y:S01]  /*4cb0*/  @!UP2 LDCU UR5, c[0x0][0xb0c] ;  /* 0x00016180ff05a7ac */ /* 0x000f220008000800 */
[----:B------:R-:W-:Y:S01]  /*4cc0*/  SHF.L.U32 R9, R15, 0x1f, RZ ;  /* 0x0000001f0f097819 */ /* 0x000fe200000006ff */
[----:B------:R-:W-:Y:S02]  /*4cd0*/  USHF.L.U32 UR35, UR16, 0x6, URZ ;  /* 0x0000000610237899 */ /* 0x000fe400080006ff */
[----:B------:R-:W-:Y:S02]  /*4ce0*/  USHF.L.U32 UR34, UR20, 0x7, URZ ;  /* 0x0000000714227899 */ /* 0x000fe400080006ff */
[----:B---3--:R-:W-:Y:S07]  /*4cf0*/  UIMAD.WIDE.U32 UR6, UR14, UR8, URZ ;  /* 0x000000080e0672a5 */ /* 0x008fee000f8e00ff */
[----:B------:R-:W-:Y:S01]  /*4d00*/  @!UP2 UMOV UR4, UR7 ;  /* 0x000000070004ac82 */ /* 0x000fe20008000000 */
[----:B----4-:R-:W-:Y:S02]  /*4d10*/  @!UP2 UISETP.NE.AND UP0, UPT, UR5, 0x1, UPT ;  /* 0x000000010500a88c */ /* 0x010fe4000bf05270 */
[----:B------:R-:W-:Y:S02]  /*4d20*/  @!UP2 USHF.R.U32.HI UR4, URZ, UR9, UR4 ;  /* 0x00000009ff04a299 */ /* 0x000fe40008011604 */
[----:B------:R-:W-:Y:S02]  /*4d30*/  UIMAD.WIDE.U32 UR6, UR13, UR11, URZ ;  /* 0x0000000b0d0672a5 */ /* 0x000fe4000f8e00ff */
[----:B------:R-:W-:Y:S02]  /*4d40*/  @!UP2 USEL UR8, UR14, UR4, !UP0 ;  /* 0x000000040e08a287 */ /* 0x000fe4000c000000 */
[----:B------:R-:W-:Y:S03]  /*4d50*/  @!UP2 UISETP.NE.AND UP0, UPT, UR10, 0x1, UPT ;  /* 0x000000010a00a88c */ /* 0x000fe6000bf05270 */
[----:B------:R-:W-:Y:S02]  /*4d60*/  @!UP2 UMOV UR6, UR7 ;  /* 0x000000070006ac82 */ /* 0x000fe40008000000 */
[----:B------:R-:W3:Y:S02]  /*4d70*/  @!UP2 LDCU UR4, c[0x0][0xb20] ;  /* 0x00016400ff04a7ac */ /* 0x000ee40008000800 */
[----:B---3--:R-:W-:Y:S04]  /*4d80*/  @!UP2 USHF.R.U32.HI UR6, URZ, UR4, UR6 ;  /* 0x00000004ff06a299 */ /* 0x008fe80008011606 */
[----:B------:R-:W-:Y:S04]  /*4d90*/  @!UP2 USEL UR6, UR13, UR6, !UP0 ;  /* 0x000000060d06a287 */ /* 0x000fe8000c000000 */
[----:B------:R-:W-:Y:S02]  /*4da0*/  @!UP2 UIADD3 UR4, UPT, UPT, -UR8, UR6, URZ ;  /* 0x000000060804a290 */ /* 0x000fe4000fffe1ff */
[----:B------:R-:W-:Y:S02]  /*4db0*/  @!UP2 UIADD3 UR6, UPT, UPT, UR8, -UR6, URZ ;  /* 0x800000060806a290 */ /* 0x000fe4000fffe0ff */
[----:B------:R-:W-:Y:S02]  /*4dc0*/  @!UP2 UIMAD UR14, UR4, UR5, UR14 ;  /* 0x00000005040ea2a4 */ /* 0x000fe4000f8e020e */
[----:B------:R-:W-:Y:S01]  /*4dd0*/  @!UP2 UIMAD UR13, UR6, UR10, UR13 ;  /* 0x0000000a060da2a4 */ /* 0x000fe2000f8e020d */
[----:B------:R-:W-:Y:S11]  /*4de0*/  BRA.U UP3, `(.L_x_81) ;  /* 0x0000000103107547 */ /* 0x000ff6000b800000 */
[----:B--2---:R-:W-:Y:S04]  /*4df0*/  MOV R0, UR40 ;  /* 0x0000002800007c02 */ /* 0x004fe80008000f00 */
[----:B------:R-:W-:Y:S04]  /*4e00*/  SHF.L.U32 R11, R0, 0x1f, RZ ;  /* 0x0000001f000b7819 */ /* 0x000fe800000006ff */
[----:B------:R-:W2:Y:S02]  /*4e10*/  SYNCS.PHASECHK.TRANS64.TRYWAIT P2, [UR21+0x88], R11 ;  /* 0x0000880bff0075a7 */ /* 0x000ea40008041115 */
[----:B--2---:R-:W-:Y:S05]  /*4e20*/  @!P2 BRA `(.L_x_82) ;  /* 0x00000040006ca947 */ /* 0x004fea0003800000 */
.L_x_81:
[----:B------:R-:W-:Y:S05]  /*4e30*/  @!P1 BRA `(.L_x_83) ;  /* 0x0000000000309947 */ /* 0x000fea0003800000 */
[----:B------:R-:W-:Y:S01]  /*4e40*/  ISETP.NE.U32.AND P1, PT, R2, RZ, PT ;  /* 0x000000ff0200720c */ /* 0x000fe20003f25070 */
[----:B------:R-:W3:Y:S01]  /*4e50*/  LDCU.64 UR4, c[0x0][0x358] ;  /* 0x00006b00ff0477ac */ /* 0x000ee20008000a00 */
[----:B------:R-:W-:Y:S02]  /*4e60*/  IMAD.MOV.U32 R68, RZ, RZ, 0x1 ;  /* 0x00000001ff447424 */ /* 0x000fe400078e00ff */
[----:B------:R-:W-:Y:S11]  /*4e70*/  ISETP.NE.AND.EX P1, PT, R3, RZ, PT, P1 ;  /* 0x000000ff0300720c */ /* 0x000ff60003f25310 */
[----:B------:R-:W-:Y:S02]  /*4e80*/  @!UPT UIADD3 URZ, UPT, UPT, URZ, URZ, URZ ;  /* 0x000000fffffff290 */ /* 0x000fe4000fffe0ff */
[----:B--2---:R-:W2:Y:S01]  /*4e90*/  @P1 LDC.64 R10, c[0x0][0x888] ;  /* 0x00022200ff0a1b82 */ /* 0x004ea20000000a00 */
[----:B------:R-:W-:Y:S04]  /*4ea0*/  @P1 IMAD R0, R4, UR36, RZ ;  /* 0x0000002404001c24 */ /* 0x000fe8000f8e02ff */
[----:B--2---:R-:W-:Y:S04]  /*4eb0*/  @P1 IMAD.WIDE R10, R0, 0x4, R10 ;  /* 0x00000004000a1825 */ /* 0x004fe800078e020a */
[----:B------:R-:W-:Y:S01]  /*4ec0*/  HFMA2 R0, -RZ, RZ, 0, 5.9604644775390625e-08 ;  /* 0x00000001ff007431 */ /* 0x000fe200000001ff */
[----:B---3-5:R3:W5:Y:S04]  /*4ed0*/  @P1 LDG.E R26, desc[UR4][R10.64] ;  /* 0x000000040a1a1981 */ /* 0x028768000c1e1900 */
[----:B------:R-:W-:Y:S01]  /*4ee0*/  @!P1 PRMT R68, R0, 0x7610, R68 ;  /* 0x0000761000449816 */ /* 0x000fe20000000044 */
[----:B---3--:R-:W4:Y:S06]  /*4ef0*/  @!P1 LDC R26, c[0x0][0x880] ;  /* 0x00022000ff1a9b82 */ /* 0x008f2c0000000800 */
.L_x_83:
[----:B----45:R-:W-:Y:S01]  /*4f00*/  @!P0 FSETP.EQ.AND P1, PT, R26, RZ, PT ;  /* 0x000000ff1a00820b */ /* 0x030fe20003f22000 */
[----:B------:R-:W-:Y:S01]  /*4f10*/  @!UPT UIADD3 URZ, UPT, UPT, URZ, URZ, URZ ;  /* 0x000000fffffff290 */ /* 0x000fe2000fffe0ff */
[----:B------:R-:W-:Y:S11]  /*4f20*/  @!P0 BRA `(.L_x_84) ;  /* 0x0000000000188947 */ /* 0x000ff60003800000 */
[----:B------:R-:W-:Y:S02]  /*4f30*/  LOP3.LUT P0, RZ, R68, 0xff, RZ, 0xc0, !PT ;  /* 0x000000ff44ff7812 */ /* 0x000fe4000780c0ff */
[----:B------:R-:W-:Y:S04]  /*4f40*/  ISETP.NE.U32.AND P1, PT, R2, RZ, PT ;  /* 0x000000ff0200720c */ /* 0x000fe80003f25070 */
[----:B------:R-:W-:Y:S04]  /*4f50*/  ISETP.NE.AND.EX P1, PT, R3, RZ, PT, P1 ;  /* 0x000000ff0300720c */ /* 0x000fe80003f25310 */
[----:B------:R-:W-:Y:S03]  /*4f60*/  PLOP3.LUT P1, PT, P1, PT, PT, 0x8, 0x80 ;  /* 0x000000000080781c */ /* 0x000fe60000f2e170 */
[----:B------:R-:W-:Y:S11]  /*4f70*/  @P0 FSETP.EQ.AND P1, PT, R26, RZ, PT ;  /* 0x000000ff1a00020b */ /* 0x000ff60003f22000 */
[----:B------:R-:W-:Y:S02]  /*4f80*/  @!UPT UIADD3 URZ, UPT, UPT, URZ, URZ, URZ ;  /* 0x000000fffffff290 */ /* 0x000fe4000fffe0ff */
.L_x_84:
[----:B------:R-:W3:Y:S01]  /*4f90*/  SYNCS.PHASECHK.TRANS64.TRYWAIT P2, [UR21+0x60], R9 ;  /* 0x00006009ff0075a7 */ /* 0x000ee20008041115 */
[----:B------:R-:W-:Y:S04]  /*4fa0*/  ELECT P0, URZ, PT ;  /* 0x0000000000ff782f */ /* 0x000fe80003800000 */
[----:B------:R-:W-:Y:S11]  /*4fb0*/  PLOP3.LUT P1, PT, P1, P0, PT, 0xf2, 0x2f ;  /* 0x00000000002f781c */ /* 0x000ff60000f21e72 */
[----:B------:R-:W-:Y:S02]  /*4fc0*/  @!UPT UIADD3 URZ, UPT, UPT, URZ, URZ, URZ ;  /* 0x000000fffffff290 */ /* 0x000fe4000fffe0ff */
[----:B------:R-:W-:Y:S05]  /*4fd0*/  @!P1 IADD3 R8, P0, PT, R16, 0x580, RZ ;  /* 0x0000058010089810 */ /* 0x000fea0007f1e0ff */
[----:B------:R-:W-:Y:S01]  /*4fe0*/  @!P1 IMAD.X R6, RZ, RZ, R17, P0 ;  /* 0x000000ffff069224 */ /* 0x000fe200000e0611 */
[----:B---3--:R-:W-:Y:S07]  /*4ff0*/  @!P2 BRA `(.L_x_85) ;  /* 0x000000400010a947 */ /* 0x008fee0003800000 */
.L_x_172:
[----:B------:R-:W-:Y:S01]  /*5000*/  @!P1 R2UR UR5, R8 ;  /* 0x00000000080592ca */ /* 0x000fe200000e0000 */
[----:B------:R-:W-:Y:S01]  /*5010*/  VOTEU.ALL UP0, P1 ;  /* 0x0000000000ff7886 */ /* 0x000fe20000800000 */
[----:B------:R-:W-:Y:S01]  /*5020*/  @!P1 R2UR UR4, R6 ;  /* 0x00000000060492ca */ /* 0x000fe200000e0000 */
[----:B--2---:R-:W-:Y:S01]  /*5030*/  @!P1 IMAD.MOV.U32 R0, RZ, RZ, 0x2000 ;  /* 0x00002000ff009424 */ /* 0x004fe200078e00ff */
[----:B------:R-:W-:Y:S01]  /*5040*/  UMOV UR8, 0x0 ;  /* 0x0000000000087882 */ /* 0x000fe20000000000 */
[----:B------:R-:W-:Y:S01]  /*5050*/  UMOV UR9, 0x10000000 ;  /* 0x1000000000097882 */ /* 0x000fe20000000000 */
[----:B------:R-:W-:Y:S01]  /*5060*/  @!UP0 UIADD3 UR32, UPT, UPT, UR21, 0x400, URZ ;  /* 0x0000040015208890 */ /* 0x000fe2000fffe0ff */
[----:B------:R-:W-:Y:S01]  /*5070*/  @!P1 IADD3 R8, P0, PT, R16, 0x580, RZ ;  /* 0x0000058010089810 */ /* 0x000fe20007f1e0ff */
[----:B------:R-:W-:Y:S01]  /*5080*/  VOTEU.ALL UP0, P1 ;  /* 0x0000000000ff7886 */ /* 0x000fe20000800000 */
[----:B------:R-:W-:Y:S03]  /*5090*/  UPRMT UR6, UR52, 0x654, UR33 ;  /* 0x0000065434067896 */ /* 0x000fe60008000021 */
[----:B------:R-:W-:Y:S02]  /*50a0*/  @!P1 IMAD.X R6, RZ, RZ, R17, P0 ;  /* 0x000000ffff069224 */ /* 0x000fe400000e0611 */
[----:B------:R-:W-:Y:S02]  /*50b0*/  IMAD.U32 R10, RZ, RZ, UR5 ;  /* 0x00000005ff0a7e24 */ /* 0x000fe4000f8e00ff */
[----:B------:R-:W-:Y:S03]  /*50c0*/  IMAD.U32 R11, RZ, RZ, UR4 ;  /* 0x00000004ff0b7e24 */ /* 0x000fe6000f8e00ff */
[----:B------:R-:W-:Y:S02]  /*50d0*/  @!P1 R2UR UR4, R10 ;  /* 0x000000000a0492ca */ /* 0x000fe400000e0000 */
[----:B------:R-:W-:Y:S11]  /*50e0*/  @!P1 R2UR UR5, R11 ;  /* 0x000000000b0592ca */ /* 0x000ff600000e0000 */
[----:B------:R-:W-:Y:S02]  /*50f0*/  @!UPT UIADD3 URZ, UPT, UPT, URZ, URZ, URZ ;  /* 0x000000fffffff290 */ /* 0x000fe4000fffe0ff */
[----:B------:R2:W-:Y:S01]  /*5100*/  @!UP0 UTMALDG.3D [UR32], [UR4], desc[UR8] ;  /* 0x00000820040085b4 */ /* 0x0005e20008011000 */
[----:B------:R2:W-:Y:S01]  /*5110*/  @!P1 SYNCS.ARRIVE.TRANS64.RED.A0TR RZ, [UR21+0x40], R0 ;  /* 0x00004000ffff99a7 */ /* 0x0005e20008300415 */
[----:B------:R-:W-:Y:S01]  /*5120*/  SYNCS.ARRIVE.TRANS64.RED.A1T0 RZ, [UR6], RZ ;  /* 0x000000ffffff79a7 */ /* 0x000fe20008100406 */
[----:B------:R-:W3:Y:S02]  /*5130*/  SYNCS.PHASECHK.TRANS64.TRYWAIT P2, [UR21+0x68], R9 ;  /* 0x00006809ff0075a7 */ /* 0x000ee40008041115 */
[----:B--23--:R-:W-:Y:S05]  /*5140*/  @!P2 BRA `(.L_x_86) ;  /* 0x0000003c00d4a947 */ /* 0x00cfea0003800000 */
.L_x_174:
        /* <DEDUP_REMOVED lines=8> */
[----:B------:R-:W-:Y:S01]  /*51d0*/  @!UP0 UIADD3 UR24, UPT, UPT, UR21, 0x2400, URZ ;  /* 0x0000240015188890 */ /* 0x000fe2000fffe0ff */
[----:B------:R-:W-:Y:S01]  /*51e0*/  VOTEU.ALL UP0, P1 ;  /* 0x0000000000ff7886 */ /* 0x000fe20000800000 */
[----:B------:R-:W-:Y:S01]  /*51f0*/  UMOV UR27, UR35 ;  /* 0x00000023001b7c82 */ /* 0x000fe20008000000 */
[----:B------:R-:W-:Y:S02]  /*5200*/  UMOV UR28, UR36 ;  /* 0x00000024001c7c82 */ /* 0x000fe40008000000 */
[----:B------:R-:W-:Y:S01]  /*5210*/  IMAD.U32 R10, RZ, RZ, UR5 ;  /* 0x00000005ff0a7e24 */ /* 0x000fe2000f8e00ff */
[----:B------:R-:W-:Y:S01]  /*5220*/  UPRMT UR6, UR52, 0x654, UR25 ;  /* 0x0000065434067896 */ /* 0x000fe20008000019 */
[----:B------:R-:W-:Y:S02]  /*5230*/  IMAD.U32 R11, RZ, RZ, UR4 ;  /* 0x00000004ff0b7e24 */ /* 0x000fe4000f8e00ff */
[----:B------:R-:W-:Y:S01]  /*5240*/  @!P1 IMAD.X R6, RZ, RZ, R17, P0 ;  /* 0x000000ffff069224 */ /* 0x000fe200000e0611 */
        /* <DEDUP_REMOVED lines=8> */
.L_x_176:
[----:B------:R-:W-:Y:S01]  /*52d0*/  @!P1 R2UR UR5, R8 ;  /* 0x00000000080592ca */ /* 0x000fe200000e0000 */
[----:B------:R-:W-:Y:S01]  /*52e0*/  VOTEU.ALL UP0, P1 ;  /* 0x0000000000ff7886 */ /* 0x000fe20000800000 */
[----:B------:R-:W-:Y:S01]  /*52f0*/  @!P1 R2UR UR4, R6 ;  /* 0x00000000060492ca */ /* 0x000fe200000e0000 */
[----:B--2---:R-:W-:Y:S01]  /*5300*/  @!P1 IMAD.MOV.U32 R0, RZ, RZ, 0x2000 ;  /* 0x00002000ff009424 */ /* 0x004fe200078e00ff */
[----:B------:R-:W-:Y:S01]  /*5310*/  UMOV UR8, 0x0 ;  /* 0x0000000000087882 */ /* 0x000fe20000000000 */
[----:B------:R-:W-:Y:S01]  /*5320*/  UMOV UR9, 0x10000000 ;  /* 0x1000000000097882 */ /* 0x000fe20000000000 */
[----:B------:R-:W-:Y:S01]  /*5330*/  @!UP0 UIADD3 UR18, UPT, UPT, UR34, 0x40, URZ ;  /* 0x0000004022128890 */ /* 0x000fe2000fffe0ff */
[----:B------:R-:W-:Y:S01]  /*5340*/  VIADD R14, R14, 0x1 ;  /* 0x000000010e0e7836 */ /* 0x000fe20000000000 */
[----:B------:R-:W-:Y:S01]  /*5350*/  @!UP0 UIADD3 UR16, UPT, UPT, UR21, 0x4400, URZ ;  /* 0x0000440015108890 */ /* 0x000fe2000fffe0ff */
[----:B------:R-:W-:Y:S01]  /*5360*/  VOTEU.ALL UP0, P1 ;  /* 0x0000000000ff7886 */ /* 0x000fe20000800000 */
[----:B------:R-:W-:Y:S01]  /*5370*/  UMOV UR19, UR35 ;  /* 0x0000002300137c82 */ /* 0x000fe20008000000 */
[----:B------:R-:W-:Y:S02]  /*5380*/  UMOV UR20, UR36 ;  /* 0x0000002400147c82 */ /* 0x000fe40008000000 */
[----:B------:R-:W-:Y:S01]  /*5390*/  IMAD.U32 R10, RZ, RZ, UR5 ;  /* 0x00000005ff0a7e24 */ /* 0x000fe2000f8e00ff */
[----:B------:R-:W-:Y:S01]  /*53a0*/  UPRMT UR6, UR52, 0x654, UR17 ;  /* 0x0000065434067896 */ /* 0x000fe20008000011 */
        /* <DEDUP_REMOVED lines=9> */
.L_x_178:
[----:B------:R-:W-:Y:S01]  /*5440*/  @!P1 IADD3 R6, P0, PT, R16, 0x580, RZ ;  /* 0x0000058010069810 */ /* 0x000fe20007f1e0ff */
[----:B------:R-:W-:Y:S01]  /*5450*/  VOTEU.ALL UP0, P1 ;  /* 0x0000000000ff7886 */ /* 0x000fe20000800000 */
[----:B------:R-:W-:Y:S01]  /*5460*/  UMOV UR6, 0x0 ;  /* 0x0000000000067882 */ /* 0x000fe20000000000 */
[----:B------:R-:W-:Y:S01]  /*5470*/  UMOV UR7, 0x10000000 ;  /* 0x1000000000077882 */ /* 0x000fe20000000000 */
[----:B------:R-:W-:Y:S01]  /*5480*/  @!P1 R2UR UR5, R6 ;  /* 0x00000000060592ca */ /* 0x000fe200000e0000 */
[----:B--2---:R-:W-:Y:S01]  /*5490*/  @!P1 IMAD.X R0, RZ, RZ, R17, P0 ;  /* 0x000000ffff009224 */ /* 0x004fe200000e0611 */
[----:B------:R-:W-:Y:S01]  /*54a0*/  @!UP0 UIADD3 UR10, UPT, UPT, UR34, 0x60, URZ ;  /* 0x00000060220a8890 */ /* 0x000fe2000fffe0ff */
[----:B------:R-:W-:Y:S01]  /*54b0*/  R2UR UR16, R70 ;  /* 0x00000000461072ca */ /* 0x000fe200000e0000 */
[----:B------:R-:W-:Y:S01]  /*54c0*/  @!UP0 UIADD3 UR8, UPT, UPT, UR21, 0x6400, URZ ;  /* 0x0000640015088890 */ /* 0x000fe2000fffe0ff */
[----:B------:R-:W-:Y:S01]  /*54d0*/  ISETP.NE.AND P0, PT, R14, 0x2, PT ;  /* 0x000000020e00780c */ /* 0x000fe20003f05270 */
[----:B------:R-:W-:Y:S01]  /*54e0*/  @!UP0 UIADD3 UR9, UPT, UPT, UR21, 0x58, URZ ;  /* 0x0000005815098890 */ /* 0x000fe2000fffe0ff */
[----:B------:R-:W-:Y:S01]  /*54f0*/  @!P1 R2UR UR4, R0 ;  /* 0x00000000000492ca */ /* 0x000fe200000e0000 */
[----:B------:R-:W-:Y:S01]  /*5500*/  VOTEU.ALL UP0, P1 ;  /* 0x0000000000ff7886 */ /* 0x000fe20000800000 */
[----:B------:R-:W-:Y:S01]  /*5510*/  UMOV UR11, UR35 ;  /* 0x00000023000b7c82 */ /* 0x000fe20008000000 */
[----:B------:R-:W-:Y:S01]  /*5520*/  UMOV UR12, UR36 ;  /* 0x00000024000c7c82 */ /* 0x000fe20008000000 */
[----:B------:R-:W-:Y:S01]  /*5530*/  SEL R0, RZ, 0x1, P0 ;  /* 0x00000001ff007807 */ /* 0x000fe20000000000 */
[----:B------:R-:W-:Y:S01]  /*5540*/  UPLOP3.LUT UP3, UPT, UPT, UPT, UPT, 0x80, 0x8 ;  /* 0x000000000008789c */ /* 0x000fe20003f6f070 */
[----:B------:R-:W-:Y:S01]  /*5550*/  IMAD.U32 R8, RZ, RZ, UR5 ;  /* 0x00000005ff087e24 */ /* 0x000fe2000f8e00ff */
[----:B------:R-:W-:Y:S01]  /*5560*/  LOP3.LUT R15, R15, 0x1, RZ, 0x3c, !PT ;  /* 0x000000010f0f7812 */ /* 0x000fe200078e3cff */
[----:B------:R-:W-:Y:S01]  /*5570*/  UMOV UR36, UR29 ;  /* 0x0000001d00247c82 */ /* 0x000fe20008000000 */
[----:B------:R-:W-:Y:S01]  /*5580*/  LOP3.LUT R13, R13, R0, RZ, 0x3c, !PT ;  /* 0x000000000d0d7212 */ /* 0x000fe200078e3cff */
[----:B------:R-:W-:Y:S01]  /*5590*/  UIADD3 UR20, UPT, UPT, UR13, UR16, URZ ;  /* 0x000000100d147290 */ /* 0x000fe2000fffe0ff */
[----:B------:R-:W-:Y:S01]  /*55a0*/  SEL R14, R14, RZ, P0 ;  /* 0x000000ff0e0e7207 */ /* 0x000fe20000000000 */
[----:B------:R-:W-:Y:S01]  /*55b0*/  UIADD3 UR16, UPT, UPT, UR14, UR63, URZ ;  /* 0x0000003f0e107290 */ /* 0x000fe2000fffe0ff */
[----:B------:R-:W-:Y:S01]  /*55c0*/  IMAD.U32 R9, RZ, RZ, UR4 ;  /* 0x00000004ff097e24 */ /* 0x000fe2000f8e00ff */
[----:B------:R-:W-:Y:S04]  /*55d0*/  @!P1 R2UR UR4, R8 ;  /* 0x00000000080492ca */ /* 0x000fe800000e0000 */
[----:B------:R-:W-:Y:S11]  /*55e0*/  @!P1 R2UR UR5, R9 ;  /* 0x00000000090592ca */ /* 0x000ff600000e0000 */
[----:B------:R-:W-:Y:S02]  /*55f0*/  @!UPT UIADD3 URZ, UPT, UPT, URZ, URZ, URZ ;  /* 0x000000fffffff290 */ /* 0x000fe4000fffe0ff */
[----:B------:R2:W-:Y:S01]  /*5600*/  @!UP0 UTMALDG.3D [UR8], [UR4], desc[UR6] ;  /* 0x00000608040085b4 */ /* 0x0005e20008011000 */
[----:B------:R2:W-:Y:S01]  /*5610*/  @!P1 SYNCS.ARRIVE.TRANS64.RED.A0TR RZ, [UR21+0x58], R7 ;  /* 0x00005807ffff99a7 */ /* 0x0005e20008300415 */
[----:B------:R-:W-:Y:S01]  /*5620*/  SYNCS.ARRIVE.TRANS64.RED.A1T0 RZ, [UR37], RZ ;  /* 0x000000ffffff79a7 */ /* 0x000fe20008100425 */
[----:B------:R-:W-:Y:S05]  /*5630*/  BRA.U UP1, `(.L_x_89) ;  /* 0xfffffff101687547 */ /* 0x000fea000b83ffff */
[----:B------:R-:W-:-:S04]  /*5640*/  SHF.L.U32 R3, R15, 0x1f, RZ ;  /* 0x0000001f0f037819 */ /* 0x000fc800000006ff */
[----:B------:R-:W3:Y:S02]  /*5650*/  SYNCS.PHASECHK.TRANS64.TRYWAIT P0, [UR21+0x60], R3 ;  /* 0x00006003ff0075a7 */ /* 0x000ee40008001115 */
[----:B---3--:R-:W-:Y:S05]  /*5660*/  @!P0 BRA `(.L_x_90) ;  /* 0x0000003800d48947 */ /* 0x008fea0003800000 */
.L_x_180:
[----:B------:R-:W4:Y:S02]  /*5670*/  SYNCS.PHASECHK.TRANS64.TRYWAIT P0, [UR21+0x68], R3 ;  /* 0x00006803ff0075a7 */ /* 0x000f240008001115 */
[----:B----4-:R-:W-:Y:S05]  /*5680*/  @!P0 BRA `(.L_x_91) ;  /* 0x0000003800e48947 */ /* 0x010fea0003800000 */
.L_x_182:
[----:B------:R-:W4:Y:S02]  /*5690*/  SYNCS.PHASECHK.TRANS64.TRYWAIT P0, [UR21+0x70], R3 ;  /* 0x00007003ff0075a7 */ /* 0x000f240008001115 */
[----:B----4-:R-:W-:Y:S05]  /*56a0*/  @!P0 BRA `(.L_x_92) ;  /* 0x0000003800f48947 */ /* 0x010fea0003800000 */
.L_x_184:
[----:B---3--:R-:W-:-:S07]  /*56b0*/  MOV R0, UR21 ;  /* 0x0000001500007c02 */ /* 0x008fce0008000f00 */
.L_x_93:
[----:B---3--:R-:W-:-:S04]  /*56c0*/  SHF.L.U32 R3, R15, 0x1f, RZ ;  /* 0x0000001f0f037819 */ /* 0x008fc800000006ff */
[----:B------:R3:W4:Y:S03]  /*56d0*/  SYNCS.PHASECHK.TRANS64.TRYWAIT P0, [R0+URZ+0x78], R3 ;  /* 0x00007803000075a7 */ /* 0x00072600080011ff */
[----:B----4-:R-:W-:Y:S05]  /*56e0*/  @!P0 NANOSLEEP.SYNCS 0x989680 ;  /* 0x009896800000895d */ /* 0x010fea0003900000 */
[----:B------:R-:W4:Y:S02]  /*56f0*/  @!P0 SYNCS.PHASECHK.TRANS64 P0, [R0+URZ+0x78], R3 ;  /* 0x00007803000085a7 */ /* 0x000f2400080010ff */
[----:B-12-4-:R-:W-:Y:S05]  /*5700*/  @P0 EXIT ;  /* 0x000000000000094d */ /* 0x016fea0003800000 */
[----:B------:R-:W-:Y:S05]  /*5710*/  BRA `(.L_x_93) ;  /* 0xfffffffc00e87947 */ /* 0x000fea000383ffff */
.L_x_78:
[----:B------:R-:W-:-:S06]  /*5720*/  UISETP.GE.AND UP0, UPT, UR17, 0x4, UPT ;  /* 0x000000041100788c */ /* 0x000fcc000bf06270 */
[----:B------:R-:W-:-:S13]  /*5730*/  PLOP3.LUT P0, PT, PT, PT, UP0, 0x80, 0x8 ;  /* 0x000000000008781c */ /* 0x000fda0003f0f008 */
[----:B------:R-:W-:Y:S05]  /*5740*/  @!P0 EXIT ;  /* 0x000000000000894d */ /* 0x000fea0003800000 */
[----:B------:R-:W-:Y:S01]  /*5750*/  BAR.SYNC.DEFER_BLOCKING 0x6, 0xa0 ;  /* 0x0182800000007b1d */ /* 0x000fe20000010000 */
[C---:B------:R-:W-:Y:S01]  /*5760*/  IMAD.SHL.U32 R6, R79.reuse, 0x20, RZ ;  /* 0x000000204f067824 */ /* 0x040fe200078e00ff */
[C---:B------:R-:W-:Y:S01]  /*5770*/  R2P PR, R79.reuse, 0x6 ;  /* 0x000000064f007804 */ /* 0x040fe20000000000 */
[C---:B------:R-:W-:Y:S01]  /*5780*/  IMAD.SHL.U32 R4, R79.reuse, 0x4, RZ ;  /* 0x000000044f047824 */ /* 0x040fe200078e00ff */
[----:B------:R-:W-:Y:S01]  /*5790*/  CS2R R74, SRZ ;  /* 0x00000000004a7805 */ /* 0x000fe2000001ff00 */
[C---:B------:R-:W-:Y:S01]  /*57a0*/  IMAD.U32 R23, R79.reuse, 0x10000, RZ ;  /* 0x000100004f177824 */ /* 0x040fe200078e00ff */
[----:B------:R-:W-:Y:S02]  /*57b0*/  UMOV UR44, 0x400 ;  /* 0x00000400002c7882 */ /* 0x000fe40000000000 */
[----:B------:R-:W1:Y:S01]  /*57c0*/  LDC.64 R64, c[0x0][0x888] ;  /* 0x00022200ff407b82 */ /* 0x000e620000000a00 */
[----:B------:R-:W-:Y:S01]  /*57d0*/  ULEA UR44, UR52, UR44, 0x18 ;  /* 0x0000002c342c7291 */ /* 0x000fe2000f8ec0ff */
[C---:B------:R-:W-:Y:S01]  /*57e0*/  LOP3.LUT R5, R6.reuse, 0xe0, RZ, 0xc0, !PT ;  /* 0x000000e006057812 */ /* 0x040fe200078ec0ff */
[----:B------:R-:W-:Y:S01]  /*57f0*/  IMAD.SHL.U32 R27, R79, 0x10, RZ ;  /* 0x000000104f1b7824 */ /* 0x000fe200078e00ff */
[----:B------:R-:W-:Y:S01]  /*5800*/  LOP3.LUT R6, R6, 0x100, RZ, 0xc0, !PT ;  /* 0x0000010006067812 */ /* 0x000fe200078ec0ff */
[----:B------:R-:W-:Y:S01]  /*5810*/  UIADD3 UR4, UPT, UPT, UR44, 0x400, URZ ;  /* 0x000004002c047890 */ /* 0x000fe2000fffe0ff */
[----:B------:R-:W-:Y:S01]  /*5820*/  LOP3.LUT R4, R5, 0x1c, R4, 0xf8, !PT ;  /* 0x0000001c05047812 */ /* 0x000fe200078ef804 */
[----:B------:R-:W-:Y:S01]  /*5830*/  IMAD.MOV.U32 R78, RZ, RZ, 0x10 ;  /* 0x00000010ff4e7424 */ /* 0x000fe200078e00ff */
[----:B------:R-:W2:Y:S01]  /*5840*/  LDC.64 R66, c[0x0][0x890] ;  /* 0x00022400ff427b82 */ /* 0x000ea20000000a00 */
[----:B------:R-:W-:Y:S01]  /*5850*/  SHF.R.U32.HI R5, RZ, 0x2, R79 ;  /* 0x00000002ff057819 */ /* 0x000fe2000001164f */
[----:B------:R-:W-:Y:S01]  /*5860*/  IMAD.MOV.U32 R77, RZ, RZ, 0x20 ;  /* 0x00000020ff4d7424 */ /* 0x000fe200078e00ff */
[----:B------:R-:W-:Y:S01]  /*5870*/  LOP3.LUT R23, R23, 0x600000, RZ, 0xc0, !PT ;  /* 0x0060000017177812 */ /* 0x000fe200078ec0ff */
[----:B------:R-:W-:Y:S01]  /*5880*/  IMAD.MOV.U32 R76, RZ, RZ, 0x1 ;  /* 0x00000001ff4c7424 */ /* 0x000fe200078e00ff */
[----:B------:R-:W-:Y:S01]  /*5890*/  LOP3.LUT R27, R6, 0x600, R27, 0xf8, !PT ;  /* 0x00000600061b7812 */ /* 0x000fe200078ef81b */
[----:B------:R-:W-:Y:S01]  /*58a0*/  IMAD.MOV.U32 R22, RZ, RZ, RZ ;  /* 0x000000ffff167224 */ /* 0x000fe200078e00ff */
[----:B------:R-:W-:Y:S01]  /*58b0*/  LOP3.LUT R4, R4, 0x4, R5, 0x78, !PT ;  /* 0x0000000404047812 */ /* 0x000fe200078e7805 */
[----:B------:R-:W3:Y:S01]  /*58c0*/  LDC.64 R62, c[0x0][0x8b0] ;  /* 0x00022c00ff3e7b82 */ /* 0x000ee20000000a00 */
[----:B------:R-:W4:Y:S01]  /*58d0*/  LDS R0, [UR44+0x140] ;  /* 0x0001402cff007984 */ /* 0x000f220008000800 */
[----:B------:R-:W-:Y:S01]  /*58e0*/  LOP3.LUT R79, R79, 0x60, RZ, 0xc0, !PT ;  /* 0x000000604f4f7812 */ /* 0x000fe200078ec0ff */
[----:B------:R-:W-:Y:S01]  /*58f0*/  IMAD.MOV.U32 R73, RZ, RZ, RZ ;  /* 0x000000ffff497224 */ /* 0x000fe200078e00ff */
[----:B------:R-:W-:Y:S01]  /*5900*/  LOP3.LUT R27, R27, R4, RZ, 0xfc, !PT ;  /* 0x000000041b1b7212 */ /* 0x000fe200078efcff */
[----:B------:R-:W-:Y:S01]  /*5910*/  IMAD.U32 R71, RZ, RZ, UR4 ;  /* 0x00000004ff477e24 */ /* 0x000fe2000f8e00ff */
[----:B------:R-:W-:Y:S01]  /*5920*/  SEL R78, R78, 0xfffffff0, !P2 ;  /* 0xfffffff04e4e7807 */ /* 0x000fe20005000000 */
[----:B------:R-:W1:Y:S01]  /*5930*/  LDCU UR60, c[0x0][0x370] ;  /* 0x00006e00ff3c77ac */ /* 0x000e620008000800 */
[----:B------:R-:W1:Y:S01]  /*5940*/  LDC.64 R60, c[0x0][0x8a8] ;  /* 0x00022a00ff3c7b82 */ /* 0x000e620000000a00 */
[----:B------:R-:W-:Y:S01]  /*5950*/  SEL R77, R77, 0xffffffe0, !P1 ;  /* 0xffffffe04d4d7807 */ /* 0x000fe20004800000 */
[----:B------:R-:W1:Y:S01]  /*5960*/  LDCU UR43, c[0x0][0xb0c] ;  /* 0x00016180ff2b77ac */ /* 0x000e620008000800 */
[----:B------:R-:W1:Y:S01]  /*5970*/  LDCU UR39, c[0x0][0xb30] ;  /* 0x00016600ff2777ac */ /* 0x000e620008000800 */
[----:B------:R-:W1:Y:S01]  /*5980*/  LDCU.64 UR54, c[0x0][0x888] ;  /* 0x00011100ff3677ac */ /* 0x000e620008000a00 */
[----:B------:R-:W1:Y:S01]  /*5990*/  LDCU.64 UR40, c[0x0][0xb28] ;  /* 0x00016500ff2877ac */ /* 0x000e620008000a00 */
[----:B------:R-:W1:Y:S01]  /*59a0*/  LDCU.128 UR56, c[0x0][0xb10] ;  /* 0x00016200ff3877ac */ /* 0x000e620008000c00 */
[----:B------:R-:W1:Y:S01]  /*59b0*/  LDCU UR53, c[0x0][0x374] ;  /* 0x00006e80ff3577ac */ /* 0x000e620008000800 */
[----:B------:R-:W-:Y:S01]  /*59c0*/  UMOV UR47, URZ ;  /* 0x000000ff002f7c82 */ /* 0x000fe20008000000 */
[----:B------:R-:W-:Y:S01]  /*59d0*/  UMOV UR46, URZ ;  /* 0x000000ff002e7c82 */ /* 0x000fe20008000000 */
[----:B--2-4-:R-:W-:-:S07]  /*59e0*/  IMAD.IADD R23, R0, 0x1, R23 ;  /* 0x0000000100177824 */ /* 0x014fce00078e0217 */
.L_x_137:
[C---:B------:R-:W-:Y:S02]  /*59f0*/  LEA R3, R73.reuse, UR44, 0x3 ;  /* 0x0000002c49037c11 */ /* 0x040fe4000f8e18ff */
[----:B------:R-:W-:Y:S02]  /*5a00*/  SHF.L.U32 R0, R74, 0x1f, RZ ;  /* 0x0000001f4a007819 */ /* 0x000fe400000006ff */
[----:B------:R-:W-:Y:S02]  /*5a10*/  LEA R5, R73, UR44, 0x4 ;  /* 0x0000002c49057c11 */ /* 0x000fe4000f8e20ff */
[----:B------:R-:W2:Y:S02]  /*5a20*/  SYNCS.PHASECHK.TRANS64.TRYWAIT P0, [R3+URZ+0x90], R0 ;  /* 0x00009000030075a7 */ /* 0x000ea400080011ff */
[----:B-12---:R-:W-:Y:S05]  /*5a30*/  @!P0 BRA `(.L_x_94) ;  /* 0x0000003800288947 */ /* 0x006fea0003800000 */
.L_x_185:
        /* <DEDUP_REMOVED lines=8> */
[----:B----4-:R-:W-:Y:S11]  /*5ac0*/  LOP3.LUT P0, RZ, R6, 0x1, RZ, 0xc0, !PT ;  /* 0x0000000106ff7812 */ /* 0x010ff6000780c0ff */
[----:B------:R-:W-:Y:S02]  /*5ad0*/  @!UPT UIADD3 URZ, UPT, UPT, URZ, URZ, URZ ;  /* 0x000000fffffff290 */ /* 0x000fe4000fffe0ff */
[----:B-1----:R-:W-:Y:S01]  /*5ae0*/  VOTEU.ANY UP1, P0 ;  /* 0x0000000000ff7886 */ /* 0x002fe20000020100 */
[----:B------:R-:W-:Y:S01]  /*5af0*/  PLOP3.LUT P0, PT, PT, PT, UP1, 0x80, 0x8 ;  /* 0x000000000008781c */ /* 0x000fe20003f0f018 */
[----:B------:R-:W-:Y:S11]  /*5b00*/  UP2UR UR62, UPR, URZ, 0x2 ;  /* 0x00000002ff3e7883 */ /* 0x000ff60008000000 */
[----:B------:R-:W-:Y:S01]  /*5b10*/  @!UPT UIADD3 URZ, UPT, UPT, URZ, URZ, URZ ;  /* 0x000000fffffff290 */ /* 0x000fe2000fffe0ff */
[----:B--2---:R-:W-:Y:S02]  /*5b20*/  @P0 SHF.R.U32.HI R0, RZ, 0x10, R5 ;  /* 0x00000010ff000819 */ /* 0x004fe40000011605 */
        /* <DEDUP_REMOVED lines=12> */
[----:B------:R-:W2:Y:S01]  /*5bf0*/  LDCU UR12, c[0x0][0xb20] ;  /* 0x00016400ff0c77ac */ /* 0x000ea20008000800 */
[----:B------:R-:W-:Y:S02]  /*5c00*/  UIMAD.WIDE.U32 UR4, UR53, UR59, URZ ;  /* 0x0000003b350472a5 */ /* 0x000fe4000f8e00ff */
[----:B------:R-:W-:Y:S02]  /*5c10*/  UIMAD.WIDE.U32 UR6, UR60, UR56, URZ ;  /* 0x000000383c0672a5 */ /* 0x000fe4000f8e00ff */
[----:B------:R-:W-:Y:S02]  /*5c20*/  UISETP.NE.AND UP0, UPT, UR58, 0x1, UPT ;  /* 0x000000013a00788c */ /* 0x000fe4000bf05270 */
[----:B------:R-:W-:Y:S02]  /*5c30*/  UIMAD.WIDE.U32 UR8, UR37, UR59, URZ ;  /* 0x0000003b250872a5 */ /* 0x000fe4000f8e00ff */
[----:B------:R-:W-:Y:S02]  /*5c40*/  UIMAD.WIDE.U32 UR10, UR38, UR56, URZ ;  /* 0x00000038260a72a5 */ /* 0x000fe4000f8e00ff */
[----:B------:R-:W-:Y:S02]  /*5c50*/  UISETP.NE.AND UP1, UPT, UR43, 0x1, UPT ;  /* 0x000000012b00788c */ /* 0x000fe4000bf25270 */
[----:B------:R-:W-:Y:S01]  /*5c60*/  UISETP.NE.AND UP2, UPT, UR42, 0x1, UPT ;  /* 0x000000012a00788c */ /* 0x000fe2000bf45270 */
[----:B------:R-:W-:Y:S02]  /*5c70*/  UMOV UR4, UR5 ;  /* 0x0000000500047c82 */ /* 0x000fe40008000000 */
[----:B--2---:R-:W-:Y:S03]  /*5c80*/  USHF.R.U32.HI UR5, URZ, UR12, UR4 ;  /* 0x0000000cff057299 */ /* 0x004fe60008011604 */
[----:B------:R-:W-:Y:S02]  /*5c90*/  UMOV UR4, UR7 ;  /* 0x0000000700047c82 */ /* 0x000fe40008000000 */
[----:B------:R-:W-:Y:S02]  /*5ca0*/  USHF.R.U32.HI UR7, URZ, UR57, UR4 ;  /* 0x00000039ff077299 */ /* 0x000fe40008011604 */
[----:B------:R-:W-:Y:S02]  /*5cb0*/  USEL UR4, UR53, UR5, !UP0 ;  /* 0x0000000535047287 */ /* 0x000fe4000c000000 */
[----:B------:R-:W-:Y:S01]  /*5cc0*/  USEL UR7, UR60, UR7, !UP1 ;  /* 0x000000073c077287 */ /* 0x000fe2000c800000 */
[----:B------:R-:W-:Y:S01]  /*5cd0*/  UMOV UR5, UR9 ;  /* 0x0000000900057c82 */ /* 0x000fe20008000000 */
[----:B------:R-:W-:Y:S02]  /*5ce0*/  UIMAD.WIDE.U32 UR8, UR4, UR40, URZ ;  /* 0x00000028040872a5 */ /* 0x000fe4000f8e00ff */
[----:B------:R-:W-:Y:S03]  /*5cf0*/  USHF.R.U32.HI UR6, URZ, UR12, UR5 ;  /* 0x0000000cff067299 */ /* 0x000fe60008011605 */
[----:B------:R-:W-:Y:S01]  /*5d00*/  UMOV UR5, UR11 ;  /* 0x0000000b00057c82 */ /* 0x000fe20008000000 */
[----:B------:R-:W-:Y:S02]  /*5d10*/  UIMAD.WIDE.U32 UR10, UR7, UR40, URZ ;  /* 0x00000028070a72a5 */ /* 0x000fe4000f8e00ff */
[----:B------:R-:W-:Y:S02]  /*5d20*/  USHF.R.U32.HI UR12, URZ, UR57, UR5 ;  /* 0x00000039ff0c7299 */ /* 0x000fe40008011605 */
[----:B------:R-:W-:Y:S01]  /*5d30*/  USEL UR6, UR37, UR6, !UP0 ;  /* 0x0000000625067287 */ /* 0x000fe2000c000000 */
[----:B------:R-:W-:Y:S02]  /*5d40*/  UMOV UR5, UR9 ;  /* 0x0000000900057c82 */ /* 0x000fe40008000000 */
[----:B------:R-:W-:Y:S01]  /*5d50*/  UMOV UR10, UR11 ;  /* 0x0000000b000a7c82 */ /* 0x000fe20008000000 */
[----:B------:R-:W-:Y:S02]  /*5d60*/  @UP2 USHF.R.U32.HI UR4, URZ, UR41, UR5 ;  /* 0x00000029ff042299 */ /* 0x000fe40008011605 */
[----:B------:R-:W-:Y:S02]  /*5d70*/  @UP2 USHF.R.U32.HI UR7, URZ, UR41, UR10 ;  /* 0x00000029ff072299 */ /* 0x000fe4000801160a */
[----:B------:R-:W-:Y:S02]  /*5d80*/  UIMAD UR4, UR42, UR4, URZ ;  /* 0x000000042a0472a4 */ /* 0x000fe4000f8e02ff */
        /* <DEDUP_REMOVED lines=8> */
[----:B------:R-:W-:Y:S02]  /*5e10*/  USEL UR11, UR6, UR4, !UP2 ;  /* 0x00000004060b7287 */ /* 0x000fe4000d000000 */
[----:B------:R-:W-:Y:S02]  /*5e20*/  UIADD3 UR8, UPT, UPT, -UR5, URZ, URZ ;  /* 0x000000ff05087290 */ /* 0x000fe4000fffe1ff */
[----:B------:R-:W-:Y:S01]  /*5e30*/  UIADD3 UR10, UPT, UPT, -UR11, URZ, URZ ;  /* 0x000000ff0b0a7290 */ /* 0x000fe2000fffe1ff */
[----:B------:R-:W-:Y:S01]  /*5e40*/  @!UP0 UMOV UR4, UR9 ;  /* 0x0000000900048c82 */ /* 0x000fe20008000000 */
[----:B------:R-:W-:Y:S02]  /*5e50*/  UIADD3 UR9, UPT, UPT, -UR6, URZ, URZ ;  /* 0x000000ff06097290 */ /* 0x000fe4000fffe1ff */
[----:B------:R-:W-:Y:S02]  /*5e60*/  @!UP0 USHF.R.U32.HI UR4, URZ, UR41, UR4 ;  /* 0x00000029ff048299 */ /* 0x000fe40008011604 */
[----:B------:R-:W-:Y:S02]  /*5e70*/  UIMAD UR10, UR42, UR10, UR6 ;  /* 0x0000000a2a0a72a4 */ /* 0x000fe4000f8e0206 */
[----:B------:R-:W-:Y:S04]  /*5e80*/  @!UP0 USEL UR4, UR5, UR4, !UP2 ;  /* 0x0000000405048287 */ /* 0x000fe8000d000000 */
[----:B------:R-:W-:Y:S02]  /*5e90*/  @!UP0 UIMAD UR10, UR7, UR10, UR4 ;  /* 0x0000000a070a82a4 */ /* 0x000fe4000f8e0204 */
[----:B------:R-:W-:Y:S02]  /*5ea0*/  @!UP0 UIADD3 UR11, UPT, UPT, UR11, -UR4, URZ ;  /* 0x800000040b0b8290 */ /* 0x000fe4000fffe0ff */
[----:B------:R-:W-:Y:S02]  /*5eb0*/  UIMAD UR7, UR43, UR8, UR38 ;  /* 0x000000082b0772a4 */ /* 0x000fe4000f8e0226 */
[----:B------:R-:W-:Y:S02]  /*5ec0*/  @!UP0 UIMAD UR6, UR11, UR42, UR5 ;  /* 0x0000002a0b0682a4 */ /* 0x000fe4000f8e0205 */
[----:B------:R-:W-:Y:S01]  /*5ed0*/  UIMAD UR4, UR58, UR9, UR37 ;  /* 0x000000093a0472a4 */ /* 0x000fe2000f8e0225 */
[----:B------:R-:W-:Y:S02]  /*5ee0*/  @!UP0 UMOV UR5, UR10 ;  /* 0x0000000a00058c82 */ /* 0x000fe40008000000 */
[----:B------:R-:W-:Y:S02]  /*5ef0*/  UIMAD UR38, UR5, UR43, UR7 ;  /* 0x0000002b052672a4 */ /* 0x000fe4000f8e0207 */
[----:B------:R-:W-:Y:S11]  /*5f00*/  UIMAD UR37, UR6, UR58, UR4 ;  /* 0x0000003a062572a4 */ /* 0x000ff6000f8e0204 */
[----:B------:R-:W-:Y:S01]  /*5f10*/  @!UPT UIADD3 URZ, UPT, UPT, URZ, URZ, URZ ;  /* 0x000000fffffff290 */ /* 0x000fe2000fffe0ff */
.L_x_95:
[----:B------:R-:W-:Y:S01]  /*5f20*/  UISETP.NE.AND UP0, UPT, UR39, 0x1, UPT ;  /* 0x000000012700788c */ /* 0x000fe2000bf05270 */
[----:B------:R-:W-:Y:S01]  /*5f30*/  LOP3.LUT P0, RZ, R71, 0x3f0, RZ, 0xc0, !PT ;  /* 0x000003f047ff7812 */ /* 0x000fe2000780c0ff */
[----:B------:R-:W-:Y:S01]  /*5f40*/  USHF.L.U32 UR50, UR16, 0x6, URZ ;  /* 0x0000000610327899 */ /* 0x000fe200080006ff */
[----:B------:R-:W-:Y:S01]  /*5f50*/  BSSY.RECONVERGENT B6, `(.L_x_96) ;  /* 0x0000034000067945 */ /* 0x000fe20003800200 */
[----:B------:R-:W-:Y:S01]  /*5f60*/  USHF.L.U32 UR49, UR20, 0x7, URZ ;  /* 0x0000000714317899 */ /* 0x000fe200080006ff */
[----:B------:R-:W-:Y:S06]  /*5f70*/  IADD3 R73, PT, PT, R73, 0x1, RZ ;  /* 0x0000000149497810 */ /* 0x000fec0007ffe0ff */
[----:B------:R-:W2:Y:S01]  /*5f80*/  @!UP0 LDCU.128 UR12, c[0x0][0xb10] ;  /* 0x00016200ff0c87ac */ /* 0x000ea20008000c00 */
[----:B------:R-:W4:Y:S01]  /*5f90*/  @!UP0 LDCU UR5, c[0x0][0xb0c] ;  /* 0x00016180ff0587ac */ /* 0x000f220008000800 */
[----:B------:R-:W3:Y:S01]  /*5fa0*/  @!UP0 LDCU UR10, c[0x0][0xb20] ;  /* 0x00016400ff0a87ac */ /* 0x000ee20008000800 */
[----:B--2---:R-:W-:Y:S02]  /*5fb0*/  UIMAD.WIDE.U32 UR8, UR38, UR12, URZ ;  /* 0x0000000c260872a5 */ /* 0x004fe4000f8e00ff */
[----:B------:R-:W-:Y:S02]  /*5fc0*/  UIMAD.WIDE.U32 UR6, UR37, UR15, URZ ;  /* 0x0000000f250672a5 */ /* 0x000fe4000f8e00ff */
[----:B------:R-:W-:Y:S03]  /*5fd0*/  @!UP0 UISETP.NE.AND UP1, UPT, UR14, 0x1, UPT ;  /* 0x000000010e00888c */ /* 0x000fe6000bf25270 */
[----:B------:R-:W-:Y:S01]  /*5fe0*/  @!UP0 UMOV UR4, UR9 ;  /* 0x0000000900048c82 */ /* 0x000fe20008000000 */
[----:B----4-:R-:W-:Y:S02]  /*5ff0*/  @!UP0 UISETP.NE.AND UP2, UPT, UR5, 0x1, UPT ;  /* 0x000000010500888c */ /* 0x010fe4000bf45270 */
[----:B------:R-:W-:Y:S01]  /*6000*/  @!UP0 USHF.R.U32.HI UR4, URZ, UR13, UR4 ;  /* 0x0000000dff048299 */ /* 0x000fe20008011604 */
[----:B------:R-:W-:Y:S02]  /*6010*/  @!UP0 UMOV UR6, UR7 ;  /* 0x0000000700068c82 */ /* 0x000fe40008000000 */
[----:B---3--:R-:W-:Y:S02]  /*6020*/  @!UP0 USHF.R.U32.HI UR6, URZ, UR10, UR6 ;  /* 0x0000000aff068299 */ /* 0x008fe40008011606 */
[----:B------:R-:W-:Y:S02]  /*6030*/  @!UP0 USEL UR7, UR38, UR4, !UP2 ;  /* 0x0000000426078287 */ /* 0x000fe4000d000000 */
[----:B------:R-:W-:Y:S04]  /*6040*/  @!UP0 USEL UR6, UR37, UR6, !UP1 ;  /* 0x0000000625068287 */ /* 0x000fe8000c800000 */
[----:B------:R-:W-:Y:S02]  /*6050*/  @!UP0 UIADD3 UR4, UPT, UPT, -UR7, UR6, URZ ;  /* 0x0000000607048290 */ /* 0x000fe4000fffe1ff */
[----:B------:R-:W-:Y:S02]  /*6060*/  @!UP0 UIADD3 UR6, UPT, UPT, UR7, -UR6, URZ ;  /* 0x8000000607068290 */ /* 0x000fe4000fffe0ff */
[----:B------:R-:W-:Y:S02]  /*6070*/  @!UP0 UIMAD UR38, UR4, UR5, UR38 ;  /* 0x00000005042682a4 */ /* 0x000fe4000f8e0226 */
[----:B------:R-:W-:Y:S01]  /*6080*/  @!UP0 UIMAD UR37, UR6, UR14, UR37 ;  /* 0x0000000e062582a4 */ /* 0x000fe2000f8e0225 */
[----:B------:R-:W-:Y:S11]  /*6090*/  @!P0 BRA `(.L_x_97) ;  /* 0x00000000007c8947 */ /* 0x000ff60003800000 */
[----:B------:R-:W2:Y:S01]  /*60a0*/  LDCU.64 UR8, c[0x4][0x80] ;  /* 0x01001000ff0877ac */ /* 0x000ea20008000a00 */
[----:B------:R-:W-:Y:S01]  /*60b0*/  MOV R2, 0x0 ;  /* 0x0000000000027802 */ /* 0x000fe20000000f00 */
[----:B------:R-:W-:Y:S02]  /*60c0*/  HFMA2 R12, -RZ, RZ, 0, 5.9604644775390625e-08 ;  /* 0x00000001ff0c7431 */ /* 0x000fe400000001ff */
[----:B------:R-:W-:Y:S01]  /*60d0*/  IMAD.MOV.U32 R8, RZ, RZ, 0x70 ;  /* 0x00000070ff087424 */ /* 0x000fe200078e00ff */
[----:B------:R3:W4:Y:S01]  /*60e0*/  LDC.64 R14, c[0x4][R2] ;  /* 0x01000000020e7b82 */ /* 0x0007220000000a00 */
[----:B------:R-:W1:Y:S01]  /*60f0*/  LDCU.64 UR6, c[0x4][0x88] ;  /* 0x01001100ff0677ac */ /* 0x000e620008000a00 */
[----:B------:R-:W-:Y:S01]  /*6100*/  IMAD.MOV.U32 R13, RZ, RZ, RZ ;  /* 0x000000ffff0d7224 */ /* 0x000fe200078e00ff */
[----:B------:R-:W1:Y:S01]  /*6110*/  LDCU.64 UR4, c[0x4][0x8] ;  /* 0x01000100ff0477ac */ /* 0x000e620008000a00 */
[----:B--2---:R-:W-:Y:S01]  /*6120*/  MOV R5, UR9 ;  /* 0x0000000900057c02 */ /* 0x004fe20008000f00 */
[----:B------:R-:W-:Y:S01]  /*6130*/  IMAD.U32 R4, RZ, RZ, UR8 ;  /* 0x00000008ff047e24 */ /* 0x000fe2000f8e00ff */
[----:B-1----:R-:W-:Y:S01]  /*6140*/  MOV R7, UR7 ;  /* 0x0000000700077c02 */ /* 0x002fe20008000f00 */
[----:B------:R-:W-:Y:S01]  /*6150*/  IMAD.U32 R6, RZ, RZ, UR6 ;  /* 0x00000006ff067e24 */ /* 0x000fe2000f8e00ff */
[----:B------:R-:W-:Y:S01]  /*6160*/  MOV R11, UR5 ;  /* 0x00000005000b7c02 */ /* 0x000fe20008000f00 */
[----:B------:R-:W-:Y:S02]  /*6170*/  IMAD.U32 R10, RZ, RZ, UR4 ;  /* 0x00000004ff0a7e24 */ /* 0x000fe4000f8e00ff */
[----:B------:R-:W-:Y:S07]  /*6180*/  LEPC R20, `(.L_x_98) ;  /* 0x000000001014794e */ /* 0x000fee0000000000 */
[----:B---345:R-:W-:Y:S05]  /*6190*/  CALL.ABS.NOINC R14 ;  /* 0x000000000e007343 */ /* 0x038fea0003c00000 */
.L_x_98:
[----:B------:R-:W1:Y:S01]  /*61a0*/  LDCU.64 UR8, c[0x4][0x80] ;  /* 0x01001000ff0877ac */ /* 0x000e620008000a00 */
[----:B------:R-:W2:Y:S01]  /*61b0*/  LDC.64 R2, c[0x4][R2] ;  /* 0x0100000002027b82 */ /* 0x000ea20000000a00 */
[----:B------:R-:W-:Y:S02]  /*61c0*/  HFMA2 R12, -RZ, RZ, 0, 5.9604644775390625e-08 ;  /* 0x00000001ff0c7431 */ /* 0x000fe400000001ff */
[----:B------:R-:W-:Y:S02]  /*61d0*/  IMAD.MOV.U32 R8, RZ, RZ, 0x70 ;  /* 0x00000070ff087424 */ /* 0x000fe400078e00ff */
[----:B------:R-:W-:Y:S01]  /*61e0*/  IMAD.MOV.U32 R13, RZ, RZ, RZ ;  /* 0x000000ffff0d7224 */ /* 0x000fe200078e00ff */
[----:B------:R-:W3:Y:S01]  /*61f0*/  LDCU.64 UR6, c[0x4][0x88] ;  /* 0x01001100ff0677ac */ /* 0x000ee20008000a00 */
[----:B------:R-:W4:Y:S01]  /*6200*/  LDCU.64 UR4, c[0x4][0x8] ;  /* 0x01000100ff0477ac */ /* 0x000f220008000a00 */
[----:B-1----:R-:W-:Y:S02]  /*6210*/  MOV R4, UR8 ;  /* 0x0000000800047c02 */ /* 0x002fe40008000f00 */
[----:B------:R-:W-:Y:S02]  /*6220*/  MOV R5, UR9 ;  /* 0x0000000900057c02 */ /* 0x000fe40008000f00 */
[----:B---3--:R-:W-:Y:S01]  /*6230*/  MOV R7, UR7 ;  /* 0x0000000700077c02 */ /* 0x008fe20008000f00 */
[----:B------:R-:W-:Y:S01]  /*6240*/  IMAD.U32 R6, RZ, RZ, UR6 ;  /* 0x00000006ff067e24 */ /* 0x000fe2000f8e00ff */
[----:B----4-:R-:W-:Y:S01]  /*6250*/  MOV R11, UR5 ;  /* 0x00000005000b7c02 */ /* 0x010fe20008000f00 */
[----:B------:R-:W-:Y:S02]  /*6260*/  IMAD.U32 R10, RZ, RZ, UR4 ;  /* 0x00000004ff0a7e24 */ /* 0x000fe4000f8e00ff */
[----:B------:R-:W-:Y:S07]  /*6270*/  LEPC R20, `(.L_x_97) ;  /* 0x000000001014794e */ /* 0x000fee0000000000 */
[----:B--2---:R-:W-:Y:S05]  /*6280*/  CALL.ABS.NOINC R2 ;  /* 0x0000000002007343 */ /* 0x004fea0003c00000 */
.L_x_97:
[----:B------:R-:W-:Y:S05]  /*6290*/  BSYNC.RECONVERGENT B6 ;  /* 0x0000000000067941 */ /* 0x000fea0003800200 */
.L_x_96:
[----:B------:R-:W-:Y:S02]  /*62a0*/  ISETP.NE.U32.AND P0, PT, RZ, UR54, PT ;  /* 0x00000036ff007c0c */ /* 0x000fe4000bf05070 */
[C---:B------:R-:W-:Y:S02]  /*62b0*/  ISETP.NE.U32.AND P1, PT, R66.reuse, RZ, PT ;  /* 0x000000ff4200720c */ /* 0x040fe40003f25070 */
[----:B------:R-:W-:Y:S02]  /*62c0*/  ISETP.NE.U32.AND P4, PT, R66, RZ, PT ;  /* 0x000000ff4200720c */ /* 0x000fe40003f85070 */
[----:B------:R-:W-:Y:S02]  /*62d0*/  ISETP.NE.AND.EX P0, PT, RZ, UR55, PT, P0 ;  /* 0x00000037ff007c0c */ /* 0x000fe4000bf05300 */
[C---:B------:R-:W-:Y:S02]  /*62e0*/  ISETP.NE.AND.EX P1, PT, R67.reuse, RZ, PT, P1 ;  /* 0x000000ff4300720c */ /* 0x040fe40003f25310 */
[----:B------:R-:W-:Y:S02]  /*62f0*/  ISETP.NE.AND.EX P4, PT, R67, RZ, P0, P4 ;  /* 0x000000ff4300720c */ /* 0x000fe40000785340 */
[----:B------:R-:W-:Y:S02]  /*6300*/  ISETP.NE.U32.AND P5, PT, R62, RZ, PT ;  /* 0x000000ff3e00720c */ /* 0x000fe40003fa5070 */
[----:B------:R-:W-:Y:S02]  /*6310*/  ISETP.NE.U32.AND P3, PT, RZ, UR54, PT ;  /* 0x00000036ff007c0c */ /* 0x000fe4000bf65070 */
[----:B------:R-:W-:Y:S02]  /*6320*/  PLOP3.LUT P2, PT, PT, PT, PT, 0x8, 0x80 ;  /* 0x000000000080781c */ /* 0x000fe40003f4e170 */
[----:B------:R-:W-:Y:S02]  /*6330*/  ISETP.NE.AND.EX P5, PT, R63, RZ, PT, P5 ;  /* 0x000000ff3f00720c */ /* 0x000fe40003fa5350 */
[----:B------:R-:W-:Y:S03]  /*6340*/  ISETP.NE.AND.EX P3, PT, RZ, UR55, PT, P3 ;  /* 0x00000037ff007c0c */ /* 0x000fe6000bf65330 */
[----:B------:R-:W-:Y:S01]  /*6350*/  @!P4 PLOP3.LUT P2, PT, P1, PT, PT, 0x80, 0x8 ;  /* 0x000000000008c81c */ /* 0x000fe20000f4f070 */
[----:B------:R-:W-:Y:S01]  /*6360*/  @!UPT UIADD3 URZ, UPT, UPT, URZ, URZ, URZ ;  /* 0x000000fffffff290 */ /* 0x000fe2000fffe0ff */
[----:B------:R-:W-:Y:S11]  /*6370*/  @!P1 BRA `(.L_x_99) ;  /* 0x0000000000309947 */ /* 0x000ff60003800000 */
[----:B------:R-:W-:Y:S01]  /*6380*/  ISETP.NE.U32.AND P0, PT, R64, RZ, PT ;  /* 0x000000ff4000720c */ /* 0x000fe20003f05070 */
[----:B------:R-:W2:Y:S01]  /*6390*/  LDCU.64 UR4, c[0x0][0x358] ;  /* 0x00006b00ff0477ac */ /* 0x000ea20008000a00 */
[----:B------:R-:W-:Y:S02]  /*63a0*/  IMAD.MOV.U32 R68, RZ, RZ, 0x1 ;  /* 0x00000001ff447424 */ /* 0x000fe400078e00ff */
[----:B------:R-:W-:Y:S11]  /*63b0*/  ISETP.NE.AND.EX P0, PT, R65, RZ, PT, P0 ;  /* 0x000000ff4100720c */ /* 0x000ff60003f05300 */
[----:B------:R-:W-:Y:S02]  /*63c0*/  @!UPT UIADD3 URZ, UPT, UPT, URZ, URZ, URZ ;  /* 0x000000fffffff290 */ /* 0x000fe4000fffe0ff */
[----:B------:R-:W3:Y:S01]  /*63d0*/  @P0 LDC.64 R2, c[0x0][0x888] ;  /* 0x00022200ff020b82 */ /* 0x000ee20000000a00 */
[----:B-1----:R-:W-:Y:S04]  /*63e0*/  @P0 IMAD R0, R66, UR36, RZ ;  /* 0x0000002442000c24 */ /* 0x002fe8000f8e02ff */
[----:B---3--:R-:W-:Y:S04]  /*63f0*/  @P0 IMAD.WIDE R2, R0, 0x4, R2 ;  /* 0x0000000400020825 */ /* 0x008fe800078e0202 */
[----:B------:R-:W-:Y:S01]  /*6400*/  HFMA2 R0, -RZ, RZ, 0, 5.9604644775390625e-08 ;  /* 0x00000001ff007431 */ /* 0x000fe200000001ff */
[----:B--2--5:R2:W5:Y:S04]  /*6410*/  @P0 LDG.E R26, desc[UR4][R2.64] ;  /* 0x00000004021a0981 */ /* 0x024568000c1e1900 */
[----:B------:R-:W-:Y:S01]  /*6420*/  @!P0 PRMT R68, R0, 0x7610, R68 ;  /* 0x0000761000448816 */ /* 0x000fe20000000044 */
[----:B--2---:R-:W3:Y:S06]  /*6430*/  @!P0 LDC R26, c[0x0][0x880] ;  /* 0x00022000ff1a8b82 */ /* 0x004eec0000000800 */
.L_x_99:
[----:B------:R-:W-:Y:S05]  /*6440*/  @!P5 BRA `(.L_x_100) ;  /* 0x000000000024d947 */ /* 0x000fea0003800000 */
[----:B------:R-:W-:Y:S01]  /*6450*/  ISETP.NE.U32.AND P0, PT, R60, RZ, PT ;  /* 0x000000ff3c00720c */ /* 0x000fe20003f05070 */
[----:B------:R-:W2:Y:S03]  /*6460*/  LDCU.64 UR4, c[0x0][0x358] ;  /* 0x00006b00ff0477ac */ /* 0x000ea60008000a00 */
[----:B------:R-:W-:Y:S11]  /*6470*/  ISETP.NE.AND.EX P0, PT, R61, RZ, PT, P0 ;  /* 0x000000ff3d00720c */ /* 0x000ff60003f05300 */
[----:B------:R-:W-:Y:S02]  /*6480*/  @!UPT UIADD3 URZ, UPT, UPT, URZ, URZ, URZ ;  /* 0x000000fffffff290 */ /* 0x000fe4000fffe0ff */
[----:B------:R-:W4:Y:S01]  /*6490*/  @P0 LDC.64 R2, c[0x0][0x8a8] ;  /* 0x00022a00ff020b82 */ /* 0x000f220000000a00 */
[----:B-1----:R-:W-:Y:S04]  /*64a0*/  @P0 IMAD R0, R62, UR36, RZ ;  /* 0x000000243e000c24 */ /* 0x002fe8000f8e02ff */
[----:B----4-:R-:W-:Y:S05]  /*64b0*/  @P0 IMAD.WIDE R2, R0, 0x4, R2 ;  /* 0x0000000400020825 */ /* 0x010fea00078e0202 */
[----:B--2--5:R2:W5:Y:S02]  /*64c0*/  @P0 LDG.E R24, desc[UR4][R2.64] ;  /* 0x0000000402180981 */ /* 0x024564000c1e1900 */
[----:B--2---:R-:W4:Y:S02]  /*64d0*/  @!P0 LDC R24, c[0x0][0x8a0] ;  /* 0x00022800ff188b82 */ /* 0x004f240000000800 */
.L_x_100:
[----:B---3-5:R-:W-:Y:S01]  /*64e0*/  FSETP.NEU.AND P0, PT, R26, RZ, PT ;  /* 0x000000ff1a00720b */ /* 0x028fe20003f0d000 */
[----:B------:R-:W-:Y:S01]  /*64f0*/  IMAD.SHL.U32 R88, R27, 0x4, RZ ;  /* 0x000000041b587824 */ /* 0x000fe200078e00ff */
[----:B------:R-:W-:Y:S01]  /*6500*/  SEL R4, RZ, 0xffffffff, P3 ;  /* 0xffffffffff047807 */ /* 0x000fe20001800000 */
[----:B------:R-:W-:Y:S01]  /*6510*/  BSSY B1, `(.L_x_101) ;  /* 0x0000043000017945 */ /* 0x000fe20003800000 */
[----:B------:R-:W-:Y:S01]  /*6520*/  @!P4 LOP3.LUT P3, RZ, R68, 0xff, RZ, 0xc0, !PT ;  /* 0x000000ff44ffc812 */ /* 0x000fe2000786c0ff */
[----:B------:R-:W-:Y:S01]  /*6530*/  VIADD R83, R88, UR44 ;  /* 0x0000002c58537c36 */ /* 0x000fe20008000000 */
[----:B------:R-:W-:Y:S01]  /*6540*/  @!P4 SEL R3, RZ, 0xffffffff, P0 ;  /* 0xffffffffff03c807 */ /* 0x000fe20000000000 */
[----:B------:R-:W-:Y:S01]  /*6550*/  IMAD.MOV.U32 R89, RZ, RZ, 0x1 ;  /* 0x00000001ff597424 */ /* 0x000fe200078e00ff */
[----:B------:R-:W-:Y:S01]  /*6560*/  LOP3.LUT R76, R76, 0x1, RZ, 0x3c, !PT ;  /* 0x000000014c4c7812 */ /* 0x000fe200078e3cff */
[----:B------:R-:W-:Y:S01]  /*6570*/  IMAD.MOV.U32 R87, RZ, RZ, RZ ;  /* 0x000000ffff577224 */ /* 0x000fe200078e00ff */
[----:B------:R-:W-:Y:S02]  /*6580*/  @P2 SEL R3, R4, R3, !P3 ;  /* 0x0000000304032207 */ /* 0x000fe40005800000 */
[----:B------:R-:W-:Y:S02]  /*6590*/  CS2R R58, SRZ ;  /* 0x00000000003a7805 */ /* 0x000fe4000001ff00 */
[C---:B------:R-:W-:Y:S02]  /*65a0*/  LEA R85, R22.reuse, UR44, 0x3 ;  /* 0x0000002c16557c11 */ /* 0x040fe4000f8e18ff */
[----:B------:R-:W-:Y:S02]  /*65b0*/  CS2R R56, SRZ ;  /* 0x0000000000387805 */ /* 0x000fe4000001ff00 */
[----:B------:R-:W-:Y:S02]  /*65c0*/  @!P4 LOP3.LUT R3, R3, 0x1, RZ, 0xc0, !PT ;  /* 0x000000010303c812 */ /* 0x000fe400078ec0ff */
[----:B------:R-:W-:Y:S02]  /*65d0*/  CS2R R54, SRZ ;  /* 0x0000000000367805 */ /* 0x000fe4000001ff00 */
[----:B------:R-:W-:Y:S02]  /*65e0*/  SHF.L.U32 R2, R75, 0x1f, RZ ;  /* 0x0000001f4b027819 */ /* 0x000fe400000006ff */
[----:B------:R-:W-:Y:S02]  /*65f0*/  CS2R R52, SRZ ;  /* 0x0000000000347805 */ /* 0x000fe4000001ff00 */
[----:B------:R-:W-:Y:S02]  /*6600*/  ISETP.NE.U32.OR P6, PT, R3, 0x1, P4 ;  /* 0x000000010300780c */ /* 0x000fe400027c5470 */
[----:B------:R-:W-:Y:S02]  /*6610*/  CS2R R50, SRZ ;  /* 0x0000000000327805 */ /* 0x000fe4000001ff00 */
[----:B------:R-:W-:Y:S02]  /*6620*/  LEA.HI R25, R22, R22, RZ, 0x1 ;  /* 0x0000001616197211 */ /* 0x000fe400078f08ff */
[----:B------:R-:W-:Y:S02]  /*6630*/  CS2R R48, SRZ ;  /* 0x0000000000307805 */ /* 0x000fe4000001ff00 */
[----:B------:R-:W-:Y:S02]  /*6640*/  LOP3.LUT P4, R72, R68, 0xff, RZ, 0xc0, !PT ;  /* 0x000000ff44487812 */ /* 0x000fe4000788c0ff */
[----:B------:R-:W-:Y:S02]  /*6650*/  CS2R R46, SRZ ;  /* 0x00000000002e7805 */ /* 0x000fe4000001ff00 */
[----:B------:R-:W-:Y:S01]  /*6660*/  SEL R3, RZ, 0xffffffff, P0 ;  /* 0xffffffffff037807 */ /* 0x000fe20000000000 */
[C---:B-1----:R-:W-:Y:S01]  /*6670*/  IMAD.SHL.U32 R0, R25.reuse, 0x40, RZ ;  /* 0x0000004019007824 */ /* 0x042fe200078e00ff */
[----:B------:R-:W-:Y:S02]  /*6680*/  LOP3.LUT R25, R25, 0xffe, RZ, 0xc0, !PT ;  /* 0x00000ffe19197812 */ /* 0x000fe400078ec0ff */
[----:B------:R-:W-:Y:S02]  /*6690*/  CS2R R44, SRZ ;  /* 0x00000000002c7805 */ /* 0x000fe4000001ff00 */
[----:B------:R-:W-:Y:S01]  /*66a0*/  @P1 SEL R3, R4, R3, !P4 ;  /* 0x0000000304031207 */ /* 0x000fe20006000000 */
[----:B------:R-:W-:Y:S01]  /*66b0*/  VIADD R29, R83, 0x400 ;  /* 0x00000400531d7836 */ /* 0x000fe20000000000 */
[----:B------:R-:W-:Y:S01]  /*66c0*/  LOP3.LUT R0, R0, 0xffffff80, RZ, 0xc0, !PT ;  /* 0xffffff8000007812 */ /* 0x000fe200078ec0ff */
[----:B------:R-:W-:Y:S01]  /*66d0*/  IMAD.IADD R25, R22, 0x1, -R25 ;  /* 0x0000000116197824 */ /* 0x000fe200078e0a19 */
[----:B------:R-:W-:Y:S01]  /*66e0*/  @P6 SHF.L.U32 R5, R76, 0x1f, RZ ;  /* 0x0000001f4c056819 */ /* 0x000fe200000006ff */
[----:B------:R-:W-:Y:S01]  /*66f0*/  IMAD.IADD R81, R77, 0x1, R83 ;  /* 0x000000014d517824 */ /* 0x000fe200078e0253 */
[----:B------:R-:W-:Y:S01]  /*6700*/  LOP3.LUT R3, R3, 0x1, RZ, 0xc0, !PT ;  /* 0x0000000103037812 */ /* 0x000fe200078ec0ff */
[----:B------:R-:W-:Y:S01]  /*6710*/  IMAD.IADD R0, R23, 0x1, R0 ;  /* 0x0000000117007824 */ /* 0x000fe200078e0200 */
[----:B------:R-:W1:Y:S01]  /*6720*/  @P6 SYNCS.PHASECHK.TRANS64.TRYWAIT P3, [UR44+0x40], R5 ;  /* 0x00004005ff0065a7 */ /* 0x000e62000806112c */
[----:B------:R-:W-:Y:S02]  /*6730*/  P2R R80, PR, RZ, 0x40 ;  /* 0x00000040ff507803 */ /* 0x000fe40000000000 */
[----:B------:R-:W-:Y:S01]  /*6740*/  ISETP.NE.U32.AND P5, PT, R3, 0x1, PT ;  /* 0x000000010300780c */ /* 0x000fe20003fa5070 */
[----:B------:R-:W-:Y:S03]  /*6750*/  IMAD R25, R25, 0x100000, R0 ;  /* 0x0010000019197824 */ /* 0x000fe600078e0200 */
[----:B------:R-:W-:Y:S01]  /*6760*/  P2R R90, PR, RZ, 0x20 ;  /* 0x00000020ff5a7803 */ /* 0x000fe20000000000 */
[----:B------:R2:W3:Y:S01]  /*6770*/  SYNCS.PHASECHK.TRANS64.TRYWAIT P2, [R85+URZ+0xb0], R2 ;  /* 0x0000b002550075a7 */ /* 0x0004e200080411ff */
[----:B-1----:R-:W-:Y:S01]  /*6780*/  @P6 SEL R89, RZ, 0x1, !P3 ;  /* 0x00000001ff596807 */ /* 0x002fe20005800000 */
[----:B--2---:R-:W-:Y:S06]  /*6790*/  @!P6 BRA `(.L_x_102) ;  /* 0x000000000068e947 */ /* 0x004fec0003800000 */
[C---:B------:R-:W-:Y:S01]  /*67a0*/  @P5 IMAD R0, R78.reuse, 0x4, R29 ;  /* 0x000000044e005824 */ /* 0x040fe200078e021d */
[----:B------:R-:W-:Y:S01]  /*67b0*/  ISETP.NE.AND P0, PT, R89, RZ, PT ;  /* 0x000000ff5900720c */ /* 0x000fe20003f05270 */
[----:B------:R-:W-:Y:S01]  /*67c0*/  @P5 IMAD R4, R78, 0x4, R83 ;  /* 0x000000044e045824 */ /* 0x000fe200078e0253 */
[----:B------:R-:W-:Y:S01]  /*67d0*/  BSSY B0, `(.L_x_103) ;  /* 0x000000e000007945 */ /* 0x000fe20003800000 */
[----:B------:R-:W-:Y:S01]  /*67e0*/  IMAD.MOV.U32 R58, RZ, RZ, RZ ;  /* 0x000000ffff3a7224 */ /* 0x000fe200078e00ff */
[----:B------:R-:W-:Y:S01]  /*67f0*/  CS2R R54, SRZ ;  /* 0x0000000000367805 */ /* 0x000fe2000001ff00 */
[----:B------:R-:W-:Y:S01]  /*6800*/  @P5 IMAD.IADD R5, R77, 0x1, R0 ;  /* 0x000000014d055824 */ /* 0x000fe200078e0200 */
[----:B------:R-:W-:Y:S02]  /*6810*/  CS2R R52, SRZ ;  /* 0x0000000000347805 */ /* 0x000fe4000001ff00 */
[----:B------:R-:W-:Y:S02]  /*6820*/  CS2R R56, SRZ ;  /* 0x0000000000387805 */ /* 0x000fe4000001ff00 */
[----:B------:R-:W-:Y:S02]  /*6830*/  CS2R R46, SRZ ;  /* 0x00000000002e7805 */ /* 0x000fe4000001ff00 */
[----:B------:R-:W-:Y:S02]  /*6840*/  CS2R R44, SRZ ;  /* 0x00000000002c7805 */ /* 0x000fe4000001ff00 */
[----:B------:R-:W-:Y:S02]  /*6850*/  CS2R R50, SRZ ;  /* 0x0000000000327805 */ /* 0x000fe4000001ff00 */
[----:B------:R-:W-:Y:S01]  /*6860*/  CS2R R48, SRZ ;  /* 0x0000000000307805 */ /* 0x000fe2000001ff00 */
[----:B------:R-:W-:Y:S06]  /*6870*/  @P0 BRA `(.L_x_104) ;  /* 0x00000000000c0947 */ /* 0x000fec0003800000 */
[----:B------:R-:W-:Y:S04]  /*6880*/  SHF.L.U32 R3, R76, 0x1f, RZ ;  /* 0x0000001f4c037819 */ /* 0x000fe800000006ff */
[----:B------:R-:W1:Y:S02]  /*6890*/  SYNCS.PHASECHK.TRANS64.TRYWAIT P0, [UR44+0x40], R3 ;  /* 0x00004003ff0075a7 */ /* 0x000e64000800112c */
[----:B-1----:R-:W-:Y:S05]  /*68a0*/  @!P0 BRA `(.L_x_105) ;  /* 0x0000002800a08947 */ /* 0x002fea0003800000 */
.L_x_104:
[----:B------:R-:W-:Y:S05]  /*68b0*/  BSYNC B0 ;  /* 0x0000000000007941 */ /* 0x000fea0003800000 */
.L_x_103:
[----:B------:R-:W-:Y:S01]  /*68c0*/  ISETP.NE.AND P0, PT, R90, RZ, PT ;  /* 0x000000ff5a00720c */ /* 0x000fe20003f05270 */
[----:B------:R-:W-:Y:S11]  /*68d0*/  HFMA2 R87, -RZ, RZ, 0, 5.9604644775390625e-08 ;  /* 0x00000001ff577431 */ /* 0x000ff600000001ff */
[----:B------:R-:W-:Y:S01]  /*68e0*/  @!UPT UIADD3 URZ, UPT, UPT, URZ, URZ, URZ ;  /* 0x000000fffffff290 */ /* 0x000fe2000fffe0ff */
[----:B------:R-:W-:Y:S05]  /*68f0*/  @P0 WARPSYNC.ALL ;  /* 0x0000000000000948 */ /* 0x000fea0003800000 */
[----:B------:R2:W1:Y:S04]  /*6900*/  @P0 LDSM.16.M88.4 R52, [R4+0x400] ;  /* 0x000400000434083b */ /* 0x0004680000000200 */
[----:B------:R2:W1:Y:S04]  /*6910*/  @P0 LDSM.16.M88.4 R56, [R5] ;  /* 0x000000000538083b */ /* 0x0004680000000200 */
[----:B------:R2:W1:Y:S04]  /*6920*/  @P0 LDSM.16.M88.4 R44, [R88+UR44+0x400] ;  /* 0x0004002c582c083b */ /* 0x0004680008000200 */
[----:B------:R2:W1:Y:S02]  /*6930*/  @P0 LDSM.16.M88.4 R48, [R81+0x400] ;  /* 0x000400005130083b */ /* 0x0004640000000200 */
.L_x_102:
[----:B------:R-:W-:Y:S05]  /*6940*/  BSYNC B1 ;  /* 0x0000000000017941 */ /* 0x000fea0003800000 */
.L_x_101:
[----:B-1----:R-:W-:Y:S04]  /*6950*/  SHF.R.U32.HI R0, RZ, 0x15, R25 ;  /* 0x00000015ff007819 */ /* 0x002fe80000011619 */
[----:B------:R-:W-:Y:S01]  /*6960*/  LOP3.LUT P0, RZ, R0, 0x3, R69, 0x48, !PT ;  /* 0x0000000300ff7812 */ /* 0x000fe20007804845 */
[----:B------:R-:W-:Y:S01]  /*6970*/  @!UPT UIADD3 URZ, UPT, UPT, URZ, URZ, URZ ;  /* 0x000000fffffff290 */ /* 0x000fe2000fffe0ff */
[----:B---3--:R-:W-:Y:S11]  /*6980*/  @P2 BRA `(.L_x_106) ;  /* 0x0000000000082947 */ /* 0x008ff60003800000 */
[----:B------:R-:W1:Y:S02]  /*6990*/  SYNCS.PHASECHK.TRANS64.TRYWAIT P1, [R85+URZ+0xb0], R2 ;  /* 0x0000b002550075a7 */ /* 0x000e6400080211ff */
[----:B-1----:R-:W-:Y:S05]  /*69a0*/  @!P1 BRA `(.L_x_107) ;  /* 0x0000002800789947 */ /* 0x002fea0003800000 */
.L_x_106:
[----:B------:R-:W-:Y:S05]  /*69b0*/  @!P0 BRA `(.L_x_108) ;  /* 0x0000000000408947 */ /* 0x000fea0003800000 */
[----:B------:R-:W2:Y:S01]  /*69c0*/  LDCU.64 UR8, c[0x4][0x70] ;  /* 0x01000e00ff0877ac */ /* 0x000ea20008000a00 */
[----:B------:R-:W-:Y:S01]  /*69d0*/  MOV R3, 0x0 ;  /* 0x0000000000037802 */ /* 0x000fe20000000f00 */
[----:B------:R-:W-:Y:S02]  /*69e0*/  HFMA2 R12, -RZ, RZ, 0, 5.9604644775390625e-08 ;  /* 0x00000001ff0c7431 */ /* 0x000fe400000001ff */
[----:B------:R-:W-:Y:S02]  /*69f0*/  IMAD.MOV.U32 R8, RZ, RZ, 0x192 ;  /* 0x00000192ff087424 */ /* 0x000fe400078e00ff */
[----:B------:R-:W-:Y:S01]  /*6a00*/  IMAD.MOV.U32 R13, RZ, RZ, RZ ;  /* 0x000000ffff0d7224 */ /* 0x000fe200078e00ff */
[----:B------:R-:W3:Y:S01]  /*6a10*/  LDCU.64 UR6, c[0x4][0x78] ;  /* 0x01000f00ff0677ac */ /* 0x000ee20008000a00 */
[----:B-1----:R-:W1:Y:S01]  /*6a20*/  LDC.64 R2, c[0x4][R3] ;  /* 0x0100000003027b82 */ /* 0x002e620000000a00 */
[----:B------:R-:W5:Y:S01]  /*6a30*/  LDCU.64 UR4, c[0x4][0x10] ;  /* 0x01000200ff0477ac */ /* 0x000f620008000a00 */
[----:B--2---:R-:W-:Y:S01]  /*6a40*/  MOV R5, UR9 ;  /* 0x0000000900057c02 */ /* 0x004fe20008000f00 */
[----:B------:R-:W-:Y:S01]  /*6a50*/  IMAD.U32 R4, RZ, RZ, UR8 ;  /* 0x00000008ff047e24 */ /* 0x000fe2000f8e00ff */
[----:B---3--:R-:W-:Y:S01]  /*6a60*/  MOV R7, UR7 ;  /* 0x0000000700077c02 */ /* 0x008fe20008000f00 */
[----:B------:R-:W-:Y:S01]  /*6a70*/  IMAD.U32 R6, RZ, RZ, UR6 ;  /* 0x00000006ff067e24 */ /* 0x000fe2000f8e00ff */
[----:B-----5:R-:W-:Y:S01]  /*6a80*/  MOV R11, UR5 ;  /* 0x00000005000b7c02 */ /* 0x020fe20008000f00 */
[----:B------:R-:W-:Y:S02]  /*6a90*/  IMAD.U32 R10, RZ, RZ, UR4 ;  /* 0x00000004ff0a7e24 */ /* 0x000fe4000f8e00ff */
[----:B------:R-:W-:Y:S07]  /*6aa0*/  LEPC R20, `(.L_x_108) ;  /* 0x000000001014794e */ /* 0x000fee0000000000 */
[----:B-1--4-:R-:W-:Y:S05]  /*6ab0*/  CALL.ABS.NOINC R2 ;  /* 0x0000000002007343 */ /* 0x012fea0003c00000 */
.L_x_108:
[----:B------:R-:W-:Y:S05]  /*6ac0*/  WARPSYNC.ALL ;  /* 0x0000000000007948 */ /* 0x000fea0003800000 */
[----:B------:R-:W-:Y:S01]  /*6ad0*/  R2UR UR4, R25 ;  /* 0x00000000190472ca */ /* 0x000fe200000e0000 */
[----:B------:R-:W-:Y:S01]  /*6ae0*/  BSSY.RECONVERGENT B0, `(.L_x_109) ;  /* 0x000003c000007945 */ /* 0x000fe20003800200 */
[----:B------:R-:W-:Y:S02]  /*6af0*/  SHF.L.U32 R86, R78, 0x2, RZ ;  /* 0x000000024e567819 */ /* 0x000fe400000006ff */
[----:B------:R-:W-:Y:S02]  /*6b00*/  ISETP.NE.AND P0, PT, R79, RZ, PT ;  /* 0x000000ff4f00720c */ /* 0x000fe40003f05270 */
[----:B------:R-:W-:Y:S04]  /*6b10*/  IADD3 R82, PT, PT, R29, R86, RZ ;  /* 0x000000561d527210 */ /* 0x000fe80007ffe0ff */
[----:B------:R-:W-:Y:S03]  /*6b20*/  IADD3 R84, PT, PT, R77, R82, RZ ;  /* 0x000000524d547210 */ /* 0x000fe60007ffe0ff */
[----:B--2---:R-:W4:Y:S02]  /*6b30*/  LDTM.16dp128bit.x8 R4, tmem[UR4] ;  /* 0x00000004000479ee */ /* 0x004f240008180000 */
[C---:B----4-:R-:W-:Y:S01]  /*6b40*/  FMUL R3, R24.reuse, R4 ;  /* 0x0000000418037220 */ /* 0x050fe20000400000 */
[C---:B------:R-:W-:Y:S01]  /*6b50*/  FMUL R0, R24.reuse, R5 ;  /* 0x0000000518007220 */ /* 0x040fe20000400000 */
[C---:B------:R-:W-:Y:S01]  /*6b60*/  FMUL R5, R24.reuse, R6 ;  /* 0x0000000618057220 */ /* 0x040fe20000400000 */
[----:B-1----:R-:W-:Y:S01]  /*6b70*/  FMUL R2, R24, R7 ;  /* 0x0000000718027220 */ /* 0x002fe20000400000 */
[----:B------:R-:W-:Y:S01]  /*6b80*/  FFMA R28, R26, R44, R3 ;  /* 0x0000002c1a1c7223 */ /* 0x000fe20000000003 */
[----:B------:R-:W-:Y:S01]  /*6b90*/  FMUL R7, R24, R8 ;  /* 0x0000000818077220 */ /* 0x000fe20000400000 */
        /* <DEDUP_REMOVED lines=9> */
[----:B------:R1:W-:Y:S01]  /*6c30*/  STSM.16.M88.4 [R83+0x400], R28 ;  /* 0x0004001c53007844 */ /* 0x0003e20000000200 */
        /* <DEDUP_REMOVED lines=14> */
[C---:B------:R-:W-:Y:S01]  /*6d20*/  FFMA R40, R26.reuse, R56, R15 ;  /* 0x000000381a287223 */ /* 0x040fe2000000000f */
[C---:B------:R-:W-:Y:S01]  /*6d30*/  FFMA R41, R26.reuse, R57, R12 ;  /* 0x000000391a297223 */ /* 0x040fe2000000000c */
[C---:B------:R-:W-:Y:S01]  /*6d40*/  FFMA R42, R26.reuse, R58, R17 ;  /* 0x0000003a1a2a7223 */ /* 0x040fe20000000011 */
[----:B------:R1:W-:Y:S01]  /*6d50*/  STSM.16.M88.4 [R82], R36 ;  /* 0x0000002452007844 */ /* 0x0003e20000000200 */
[----:B------:R-:W-:Y:S05]  /*6d60*/  FFMA R43, R26, R59, R14 ;  /* 0x0000003b1a2b7223 */ /* 0x000fea000000000e */
[----:B------:R1:W-:Y:S01]  /*6d70*/  STSM.16.M88.4 [R84], R40 ;  /* 0x0000002854007844 */ /* 0x0003e20000000200 */
[----:B------:R-:W-:Y:S01]  /*6d80*/  @!PT LDS RZ, [RZ] ;  /* 0x00000000fffff984 */ /* 0x000fe20000000800 */
[----:B------:R-:W-:Y:S01]  /*6d90*/  @!PT LDS RZ, [RZ] ;  /* 0x00000000fffff984 */ /* 0x000fe20000000800 */
[----:B------:R-:W-:Y:S01]  /*6da0*/  @!PT LDS RZ, [RZ] ;  /* 0x00000000fffff984 */ /* 0x000fe20000000800 */
[----:B------:R-:W-:Y:S01]  /*6db0*/  @!PT LDS RZ, [RZ] ;  /* 0x00000000fffff984 */ /* 0x000fe20000000800 */
[----:B------:R2:W-:Y:S06]  /*6dc0*/  MEMBAR.ALL.CTA ;  /* 0x0000000000007992 */ /* 0x0005ec0000008000 */
[----:B--2---:R-:W2:Y:S02]  /*6dd0*/  FENCE.VIEW.ASYNC.S ;  /* 0x00000000000073c6 */ /* 0x004ea40000000000 */
[----:B--2---:R-:W-:Y:S06]  /*6de0*/  BAR.SYNC.DEFER_BLOCKING 0x1, 0x80 ;  /* 0x0042000000007b1d */ /* 0x004fec0000010000 */
[----:B------:R-:W-:Y:S05]  /*6df0*/  @P0 BRA `(.L_x_110) ;  /* 0x0000000000280947 */ /* 0x000fea0003800000 */
[----:B------:R-:W2:Y:S01]  /*6e00*/  LDCU.64 UR6, c[0x0][0x348] ;  /* 0x00006900ff0677ac */ /* 0x000ea20008000a00 */
[----:B------:R-:W-:Y:S01]  /*6e10*/  UIADD3 UR4, UPT, UPT, UR44, 0x400, URZ ;  /* 0x000004002c047890 */ /* 0x000fe2000fffe0ff */
[----:B------:R-:W-:Y:S05]  /*6e20*/  UMOV UR51, UR36 ;  /* 0x0000002400337c82 */ /* 0x000fea0008000000 */
[----:B------:R-:W-:Y:S04]  /*6e30*/  MOV R71, UR4 ;  /* 0x0000000400477c02 */ /* 0x000fe80008000f00 */
[----:B------:R-:W-:Y:S01]  /*6e40*/  R2UR UR48, R71 ;  /* 0x00000000473072ca */ /* 0x000fe200000e0000 */
[----:B--2---:R-:W-:Y:S04]  /*6e50*/  UIADD3 UR4, UP0, UPT, UR6, 0x680, URZ ;  /* 0x0000068006047890 */ /* 0x004fe8000ff1e0ff */
[----:B------:R-:W-:Y:S09]  /*6e60*/  UIADD3.X UR5, UPT, UPT, URZ, UR7, URZ, UP0, !UPT ;  /* 0x00000007ff057290 */ /* 0x000ff200087fe4ff */
[----:B------:R2:W-:Y:S01]  /*6e70*/  UTMASTG.3D [UR48], [UR4] ;  /* 0x00000030040073b5 */ /* 0x0005e20008010000 */
[----:B------:R0:W-:Y:S01]  /*6e80*/  UTMACMDFLUSH ;  /* 0x00000000000079b7 */ /* 0x0001e20000000000 */
[----:B--2---:R-:W-:Y:S04]  /*6e90*/  DEPBAR.LE SB0, 0x1 ;  /* 0x000080400000791a */ /* 0x004fe80000000000 */
.L_x_110:
[----:B------:R-:W-:Y:S05]  /*6ea0*/  BSYNC.RECONVERGENT B0 ;  /* 0x0000000000007941 */ /* 0x000fea0003800200 */
.L_x_109:
[----:B------:R-:W-:Y:S01]  /*6eb0*/  BAR.SYNC.DEFER_BLOCKING 0x1, 0x80 ;  /* 0x0042000000007b1d */ /* 0x000fe20000010000 */
[----:B------:R-:W-:Y:S01]  /*6ec0*/  ISETP.NE.AND P1, PT, R80, RZ, PT ;  /* 0x000000ff5000720c */ /* 0x000fe20003f25270 */
[----:B------:R-:W-:Y:S01]  /*6ed0*/  UISETP.NE.AND UP0, UPT, UR47, URZ, UPT ;  /* 0x000000ff2f00728c */ /* 0x000fe2000bf05270 */
[----:B------:R-:W-:Y:S11]  /*6ee0*/  LEA R3, R87, UR44, 0x3 ;  /* 0x0000002c57037c11 */ /* 0x000ff6000f8e18ff */
[----:B------:R-:W-:Y:S01]  /*6ef0*/  @P1 SHF.L.U32 R2, R76, 0x1f, RZ ;  /* 0x0000001f4c021819 */ /* 0x000fe200000006ff */
[----:B------:R-:W-:Y:S06]  /*6f00*/  BRA.U !UP0, `(.L_x_111) ;  /* 0x0000000108247547 */ /* 0x000fec000b800000 */
[----:B------:R-:W-:Y:S01]  /*6f10*/  IMAD.U32 R5, RZ, RZ, UR46 ;  /* 0x0000002eff057e24 */ /* 0x000fe2000f8e00ff */
[----:B------:R-:W-:Y:S01]  /*6f20*/  MOV R0, UR52 ;  /* 0x0000003400007c02 */ /* 0x000fe20008000f00 */
[----:B------:R-:W-:Y:S03]  /*6f30*/  UIADD3 UR4, UPT, UPT, UR46, 0x1, URZ ;  /* 0x000000012e047890 */ /* 0x000fe6000fffe0ff */
[----:B------:R-:W-:Y:S01]  /*6f40*/  @P1 LEA R5, R5, UR44, 0x3 ;  /* 0x0000002c05051c11 */ /* 0x000fe2000f8e18ff */
[----:B------:R-:W-:Y:S04]  /*6f50*/  UISETP.NE.AND UP0, UPT, UR4, 0x4, UPT ;  /* 0x000000040400788c */ /* 0x000fe8000bf05270 */
[----:B------:R-:W-:Y:S01]  /*6f60*/  @P1 VIADD R5, R5, 0x60 ;  /* 0x0000006005051836 */ /* 0x000fe20000000000 */
[----:B------:R-:W-:Y:S04]  /*6f70*/  USEL UR46, UR4, URZ, UP0 ;  /* 0x000000ff042e7287 */ /* 0x000fe80008000000 */
[----:B------:R-:W-:Y:S04]  /*6f80*/  @P1 PRMT R0, R0, 0x654, R5 ;  /* 0x0000065400001816 */ /* 0x000fe80000000005 */
[----:B------:R2:W-:Y:S04]  /*6f90*/  @P1 SYNCS.ARRIVE.TRANS64.RED.A1T0 RZ, [R0+URZ], RZ ;  /* 0x000000ff00ff19a7 */ /* 0x0005e800081004ff */
.L_x_111:
[----:B------:R-:W3:Y:S01]  /*6fa0*/  @P1 SYNCS.PHASECHK.TRANS64.TRYWAIT P0, [R3+URZ+0x40], R2 ;  /* 0x00004002030015a7 */ /* 0x000ee200080011ff */
[----:B------:R-:W-:Y:S01]  /*6fb0*/  BSSY B1, `(.L_x_112) ;  /* 0x0000017000017945 */ /* 0x000fe20003800000 */
[----:B---3--:R-:W-:Y:S03]  /*6fc0*/  @P1 SEL R89, RZ, 0x1, !P0 ;  /* 0x00000001ff591807 */ /* 0x008fe60004000000 */
[----:B------:R-:W-:Y:S05]  /*6fd0*/  @!P1 BRA `(.L_x_113) ;  /* 0x0000000000509947 */ /* 0x000fea0003800000 */
[----:B------:R-:W-:Y:S01]  /*6fe0*/  ISETP.NE.AND P1, PT, R90, RZ, PT ;  /* 0x000000ff5a00720c */ /* 0x000fe20003f25270 */
[----:B------:R-:W-:Y:S01]  /*6ff0*/  BSSY B0, `(.L_x_114) ;  /* 0x000000a000007945 */ /* 0x000fe20003800000 */
[----:B------:R-:W-:Y:S11]  /*7000*/  ISETP.NE.AND P0, PT, R89, RZ, PT ;  /* 0x000000ff5900720c */ /* 0x000ff60003f05270 */
[----:B------:R-:W-:Y:S04]  /*7010*/  @P1 IMAD R5, R87, 0x2000, R88 ;  /* 0x0000200057051824 */ /* 0x000fe800078e0258 */
[----:B------:R-:W-:Y:S05]  /*7020*/  @P1 VIADD R4, R5, UR44 ;  /* 0x0000002c05041c36 */ /* 0x000fea0008000000 */
[----:B------:R-:W-:Y:S01]  /*7030*/  @P1 IADD3 R2, PT, PT, R86, R4, RZ ;  /* 0x0000000456021210 */ /* 0x000fe20007ffe0ff */
[----:B------:R-:W-:Y:S01]  /*7040*/  @P1 IMAD.IADD R4, R77, 0x1, R4 ;  /* 0x000000014d041824 */ /* 0x000fe200078e0204 */
[----:B------:R-:W-:Y:S06]  /*7050*/  @P0 BRA `(.L_x_115) ;  /* 0x00000000000c0947 */ /* 0x000fec0003800000 */
[----:B--2---:R-:W-:Y:S04]  /*7060*/  SHF.L.U32 R0, R76, 0x1f, RZ ;  /* 0x0000001f4c007819 */ /* 0x004fe800000006ff */
[----:B------:R-:W2:Y:S02]  /*7070*/  SYNCS.PHASECHK.TRANS64.TRYWAIT P0, [R3+URZ+0x40], R0 ;  /* 0x00004000030075a7 */ /* 0x000ea400080011ff */
[----:B--2---:R-:W-:Y:S05]  /*7080*/  @!P0 BRA `(.L_x_116) ;  /* 0x0000002000d48947 */ /* 0x004fea0003800000 */
.L_x_115:
[----:B------:R-:W-:Y:S05]  /*7090*/  BSYNC B0 ;  /* 0x0000000000007941 */ /* 0x000fea0003800000 */
.L_x_114:
[----:B------:R-:W-:Y:S02]  /*70a0*/  ISETP.NE.AND P0, PT, R90, RZ, PT ;  /* 0x000000ff5a00720c */ /* 0x000fe40003f05270 */
[----:B------:R-:W-:Y:S11]  /*70b0*/  IADD3 R87, PT, PT, R87, 0x1, RZ ;  /* 0x0000000157577810 */ /* 0x000ff60007ffe0ff */
[----:B--2---:R-:W-:Y:S01]  /*70c0*/  @P0 IMAD.IADD R0, R77, 0x1, R2 ;  /* 0x000000014d000824 */ /* 0x004fe200078e0202 */
[----:B------:R-:W-:Y:S05]  /*70d0*/  @P0 WARPSYNC.ALL ;  /* 0x0000000000000948 */ /* 0x000fea0003800000 */
[----:B------:R3:W4:Y:S04]  /*70e0*/  @P0 LDSM.16.M88.4 R44, [R5+UR44+0x400] ;  /* 0x0004002c052c083b */ /* 0x0007280008000200 */
[----:B------:R3:W2:Y:S04]  /*70f0*/  @P0 LDSM.16.M88.4 R48, [R4+0x400] ;  /* 0x000400000430083b */ /* 0x0006a80000000200 */
[----:B------:R3:W1:Y:S04]  /*7100*/  @P0 LDSM.16.M88.4 R52, [R2+0x400] ;  /* 0x000400000234083b */ /* 0x0006680000000200 */
[----:B------:R3:W1:Y:S02]  /*7110*/  @P0 LDSM.16.M88.4 R56, [R0+0x400] ;  /* 0x000400000038083b */ /* 0x0006640000000200 */
.L_x_113:
[----:B------:R-:W-:Y:S05]  /*7120*/  BSYNC B1 ;  /* 0x0000000000017941 */ /* 0x000fea0003800000 */
.L_x_112:
[----:B--23--:R-:W-:Y:S05]  /*7130*/  VIADD R0, R25, 0x20 ;  /* 0x0000002019007836 */ /* 0x00cfea0000000000 */
[----:B------:R-:W-:Y:S04]  /*7140*/  SHF.R.U32.HI R0, RZ, 0x15, R0 ;  /* 0x00000015ff007819 */ /* 0x000fe80000011600 */
[----:B------:R-:W-:Y:S11]  /*7150*/  LOP3.LUT P0, RZ, R0, 0x3, R69, 0x48, !PT ;  /* 0x0000000300ff7812 */ /* 0x000ff60007804845 */
[----:B------:R-:W-:Y:S02]  /*7160*/  @!UPT UIADD3 URZ, UPT, UPT, URZ, URZ, URZ ;  /* 0x000000fffffff290 */ /* 0x000fe4000fffe0ff */
[----:B------:R-:W-:Y:S05]  /*7170*/  @!P0 BRA `(.L_x_117) ;  /* 0x0000000000408947 */ /* 0x000fea0003800000 */
[----:B------:R-:W2:Y:S01]  /*7180*/  LDCU.64 UR8, c[0x4][0x70] ;  /* 0x01000e00ff0877ac */ /* 0x000ea20008000a00 */
[----:B------:R-:W-:Y:S01]  /*7190*/  MOV R3, 0x0 ;  /* 0x0000000000037802 */ /* 0x000fe20000000f00 */
[----:B------:R-:W-:Y:S02]  /*71a0*/  HFMA2 R12, -RZ, RZ, 0, 5.9604644775390625e-08 ;  /* 0x00000001ff0c7431 */ /* 0x000fe400000001ff */
[----:B------:R-:W-:Y:S02]  /*71b0*/  IMAD.MOV.U32 R8, RZ, RZ, 0x192 ;  /* 0x00000192ff087424 */ /* 0x000fe400078e00ff */
[----:B------:R-:W-:Y:S01]  /*71c0*/  IMAD.MOV.U32 R13, RZ, RZ, RZ ;  /* 0x000000ffff0d7224 */ /* 0x000fe200078e00ff */
[----:B------:R-:W3:Y:S01]  /*71d0*/  LDCU.64 UR6, c[0x4][0x78] ;  /* 0x01000f00ff0677ac */ /* 0x000ee20008000a00 */
[----:B------:R-:W1:Y:S01]  /*71e0*/  LDC.64 R2, c[0x4][R3] ;  /* 0x0100000003027b82 */ /* 0x000e620000000a00 */
        /* <DEDUP_REMOVED lines=9> */
.L_x_117:
[----:B------:R-:W-:Y:S05]  /*7280*/  WARPSYNC.ALL ;  /* 0x0000000000007948 */ /* 0x000fea0003800000 */
[----:B------:R-:W-:Y:S01]  /*7290*/  R2UR UR4, R25 ;  /* 0x00000000190472ca */ /* 0x000fe200000e0000 */
[----:B------:R-:W-:Y:S01]  /*72a0*/  BSSY.RECONVERGENT B0, `(.L_x_118) ;  /* 0x0000041000007945 */ /* 0x000fe20003800200 */
[----:B------:R-:W-:Y:S02]  /*72b0*/  ISETP.NE.AND P6, PT, R80, RZ, PT ;  /* 0x000000ff5000720c */ /* 0x000fe40003fc5270 */
[----:B------:R-:W-:Y:S02]  /*72c0*/  ISETP.NE.AND P0, PT, R79, RZ, PT ;  /* 0x000000ff4f00720c */ /* 0x000fe40003f05270 */
[----:B------:R-:W-:Y:S02]  /*72d0*/  MOV R21, UR46 ;  /* 0x0000002e00157c02 */ /* 0x000fe40008000f00 */
[----:B------:R-:W-:Y:S05]  /*72e0*/  MOV R20, UR52 ;  /* 0x0000003400147c02 */ /* 0x000fea0008000f00 */
[----:B------:R-:W2:Y:S02]  /*72f0*/  LDTM.16dp128bit.x8 R4, tmem[UR4+0x20] ;  /* 0x00002004000479ee */ /* 0x000ea40008180000 */
[----:B------:R-:W-:Y:S02]  /*7300*/  @P6 LEA R21, R21, UR44, 0x3 ;  /* 0x0000002c15156c11 */ /* 0x000fe4000f8e18ff */
[----:B------:R-:W-:Y:S02]  /*7310*/  @P6 SHF.L.U32 R92, R76, 0x1f, RZ ;  /* 0x0000001f4c5c6819 */ /* 0x000fe400000006ff */
[----:B------:R-:W-:Y:S04]  /*7320*/  @P6 IADD3 R21, PT, PT, R21, 0x60, RZ ;  /* 0x0000006015156810 */ /* 0x000fe80007ffe0ff */
[----:B------:R-:W-:Y:S02]  /*7330*/  @P6 PRMT R20, R20, 0x654, R21 ;  /* 0x0000065414146816 */ /* 0x000fe40000000015 */
[----:B------:R-:W-:Y:S01]  /*7340*/  LEA R21, R87, UR44, 0x3 ;  /* 0x0000002c57157c11 */ /* 0x000fe2000f8e18ff */
[C---:B--2---:R-:W-:Y:S01]  /*7350*/  FMUL R3, R24.reuse, R4 ;  /* 0x0000000418037220 */ /* 0x044fe20000400000 */
[C---:B------:R-:W-:Y:S01]  /*7360*/  FMUL R0, R24.reuse, R5 ;  /* 0x0000000518007220 */ /* 0x040fe20000400000 */
[C---:B------:R-:W-:Y:S01]  /*7370*/  FMUL R5, R24.reuse, R6 ;  /* 0x0000000618057220 */ /* 0x040fe20000400000 */
[----:B------:R-:W-:Y:S01]  /*7380*/  FMUL R2, R24, R7 ;  /* 0x0000000718027220 */ /* 0x000fe20000400000 */
[----:B-1--4-:R-:W-:Y:S01]  /*7390*/  FFMA R28, R26, R44, R3 ;  /* 0x0000002c1a1c7223 */ /* 0x012fe20000000003 */
        /* <DEDUP_REMOVED lines=28> */
[----:B------:R1:W-:Y:S01]  /*7560*/  STSM.16.M88.4 [R82+0x2000], R36 ;  /* 0x0020002452007844 */ /* 0x0003e20000000200 */
[----:B------:R-:W-:Y:S05]  /*7570*/  FFMA R43, R26, R59, R14 ;  /* 0x0000003b1a2b7223 */ /* 0x000fea000000000e */
[----:B------:R1:W-:Y:S01]  /*7580*/  STSM.16.M88.4 [R84+0x2000], R40 ;  /* 0x0020002854007844 */ /* 0x0003e20000000200 */
        /* <DEDUP_REMOVED lines=9> */
[----:B------:R-:W-:Y:S02]  /*7620*/  UIADD3 UR9, UPT, UPT, UR49, 0x20, URZ ;  /* 0x0000002031097890 */ /* 0x000fe4000fffe0ff */
[----:B------:R-:W-:Y:S01]  /*7630*/  UIADD3 UR8, UPT, UPT, UR44, 0x2400, URZ ;  /* 0x000024002c087890 */ /* 0x000fe2000fffe0ff */
[----:B------:R-:W-:Y:S01]  /*7640*/  UMOV UR10, UR50 ;  /* 0x00000032000a7c82 */ /* 0x000fe20008000000 */
[----:B------:R-:W-:Y:S01]  /*7650*/  UMOV UR11, UR36 ;  /* 0x00000024000b7c82 */ /* 0x000fe20008000000 */
[----:B--2---:R-:W-:Y:S04]  /*7660*/  UIADD3 UR4, UP0, UPT, UR6, 0x680, URZ ;  /* 0x0000068006047890 */ /* 0x004fe8000ff1e0ff */
[----:B------:R-:W-:Y:S09]  /*7670*/  UIADD3.X UR5, UPT, UPT, URZ, UR7, URZ, UP0, !UPT ;  /* 0x00000007ff057290 */ /* 0x000ff200087fe4ff */
[----:B------:R2:W-:Y:S01]  /*7680*/  UTMASTG.3D [UR8], [UR4] ;  /* 0x00000008040073b5 */ /* 0x0005e20008010000 */
[----:B------:R0:W-:Y:S01]  /*7690*/  UTMACMDFLUSH ;  /* 0x00000000000079b7 */ /* 0x0001e20000000000 */
[----:B--2---:R-:W-:Y:S04]  /*76a0*/  DEPBAR.LE SB0, 0x1 ;  /* 0x000080400000791a */ /* 0x004fe80000000000 */
.L_x_119:
[----:B------:R-:W-:Y:S05]  /*76b0*/  BSYNC.RECONVERGENT B0 ;  /* 0x0000000000007941 */ /* 0x000fea0003800200 */
.L_x_118:
[----:B------:R-:W-:Y:S01]  /*76c0*/  BAR.SYNC.DEFER_BLOCKING 0x1, 0x80 ;  /* 0x0042000000007b1d */ /* 0x000fe20000010000 */
[----:B------:R-:W-:Y:S04]  /*76d0*/  UIADD3 UR4, UPT, UPT, UR46, 0x1, URZ ;  /* 0x000000012e047890 */ /* 0x000fe8000fffe0ff */
[----:B------:R-:W-:Y:S04]  /*76e0*/  UISETP.NE.AND UP0, UPT, UR4, 0x4, UPT ;  /* 0x000000040400788c */ /* 0x000fe8000bf05270 */
[----:B------:R-:W-:Y:S01]  /*76f0*/  USEL UR45, UR4, URZ, UP0 ;  /* 0x000000ff042d7287 */ /* 0x000fe20008000000 */
[----:B------:R2:W-:Y:S01]  /*7700*/  @P6 SYNCS.ARRIVE.TRANS64.RED.A1T0 RZ, [R20+URZ], RZ ;  /* 0x000000ff14ff69a7 */ /* 0x0005e200081004ff */
[----:B------:R-:W-:Y:S01]  /*7710*/  BSSY B1, `(.L_x_120) ;  /* 0x0000018000017945 */ /* 0x000fe20003800000 */
[----:B------:R-:W3:Y:S02]  /*7720*/  @P6 SYNCS.PHASECHK.TRANS64.TRYWAIT P0, [R21+URZ+0x40], R92 ;  /* 0x0000405c150065a7 */ /* 0x000ee400080011ff */
[----:B---3--:R-:W-:Y:S01]  /*7730*/  @P6 SEL R89, RZ, 0x1, !P0 ;  /* 0x00000001ff596807 */ /* 0x008fe20004000000 */
[----:B--2---:R-:W-:Y:S06]  /*7740*/  @!P6 BRA `(.L_x_121) ;  /* 0x000000000050e947 */ /* 0x004fec0003800000 */
        /* <DEDUP_REMOVED lines=8> */
[----:B------:R-:W-:Y:S04]  /*77d0*/  SHF.L.U32 R4, R76, 0x1f, RZ ;  /* 0x0000001f4c047819 */ /* 0x000fe800000006ff */
[----:B------:R-:W2:Y:S02]  /*77e0*/  SYNCS.PHASECHK.TRANS64.TRYWAIT P0, [R21+URZ+0x40], R4 ;  /* 0x00004004150075a7 */ /* 0x000ea400080011ff */
[----:B--2---:R-:W-:Y:S05]  /*77f0*/  @!P0 BRA `(.L_x_124) ;  /* 0x0000001c000c8947 */ /* 0x004fea0003800000 */
.L_x_123:
[----:B------:R-:W-:Y:S05]  /*7800*/  BSYNC B0 ;  /* 0x0000000000007941 */ /* 0x000fea0003800000 */
.L_x_122:
[----:B------:R-:W-:Y:S02]  /*7810*/  ISETP.NE.AND P0, PT, R90, RZ, PT ;  /* 0x000000ff5a00720c */ /* 0x000fe40003f05270 */
[----:B------:R-:W-:Y:S11]  /*7820*/  IADD3 R87, PT, PT, R87, 0x1, RZ ;  /* 0x0000000157577810 */ /* 0x000ff60007ffe0ff */
[----:B--2---:R-:W-:Y:S01]  /*7830*/  @P0 IMAD.IADD R4, R77, 0x1, R0 ;  /* 0x000000014d040824 */ /* 0x004fe200078e0200 */
[----:B------:R-:W-:Y:S05]  /*7840*/  @P0 WARPSYNC.ALL ;  /* 0x0000000000000948 */ /* 0x000fea0003800000 */
[----:B------:R2:W3:Y:S04]  /*7850*/  @P0 LDSM.16.M88.4 R44, [R3+UR44+0x400] ;  /* 0x0004002c032c083b */ /* 0x0004e80008000200 */
[----:B------:R2:W4:Y:S04]  /*7860*/  @P0 LDSM.16.M88.4 R48, [R2+0x400] ;  /* 0x000400000230083b */ /* 0x0005280000000200 */
[----:B------:R2:W1:Y:S04]  /*7870*/  @P0 LDSM.16.M88.4 R52, [R0+0x400] ;  /* 0x000400000034083b */ /* 0x0004680000000200 */
[----:B------:R2:W1:Y:S02]  /*7880*/  @P0 LDSM.16.M88.4 R56, [R4+0x400] ;  /* 0x000400000438083b */ /* 0x0004640000000200 */
.L_x_121:
[----:B------:R-:W-:Y:S05]  /*7890*/  BSYNC B1 ;  /* 0x0000000000017941 */ /* 0x000fea0003800000 */
.L_x_120:
[----:B--2---:R-:W-:Y:S05]  /*78a0*/  VIADD R0, R25, 0x40 ;  /* 0x0000004019007836 */ /* 0x004fea0000000000 */
        /* <DEDUP_REMOVED lines=9> */
[----:B------:R-:W5:Y:S01]  /*7940*/  LDCU.64 UR6, c[0x4][0x78] ;  /* 0x01000f00ff0677ac */ /* 0x000f620008000a00 */
[----:B------:R-:W1:Y:S01]  /*7950*/  LDC.64 R2, c[0x4][R3] ;  /* 0x0100000003027b82 */ /* 0x000e620000000a00 */
[----:B------:R-:W3:Y:S01]  /*7960*/  LDCU.64 UR4, c[0x4][0x10] ;  /* 0x01000200ff0477ac */ /* 0x000ee20008000a00 */
[----:B--2---:R-:W-:Y:S01]  /*7970*/  MOV R5, UR9 ;  /* 0x0000000900057c02 */ /* 0x004fe20008000f00 */
[----:B------:R-:W-:Y:S01]  /*7980*/  IMAD.U32 R4, RZ, RZ, UR8 ;  /* 0x00000008ff047e24 */ /* 0x000fe2000f8e00ff */
[----:B-----5:R-:W-:Y:S01]  /*7990*/  MOV R7, UR7 ;  /* 0x0000000700077c02 */ /* 0x020fe20008000f00 */
[----:B------:R-:W-:Y:S01]  /*79a0*/  IMAD.U32 R6, RZ, RZ, UR6 ;  /* 0x00000006ff067e24 */ /* 0x000fe2000f8e00ff */
[----:B---3--:R-:W-:Y:S01]  /*79b0*/  MOV R11, UR5 ;  /* 0x00000005000b7c02 */ /* 0x008fe20008000f00 */
[----:B------:R-:W-:Y:S02]  /*79c0*/  IMAD.U32 R10, RZ, RZ, UR4 ;  /* 0x00000004ff0a7e24 */ /* 0x000fe4000f8e00ff */
[----:B------:R-:W-:Y:S07]  /*79d0*/  LEPC R20, `(.L_x_125) ;  /* 0x000000001014794e */ /* 0x000fee0000000000 */
[----:B-1--4-:R-:W-:Y:S05]  /*79e0*/  CALL.ABS.NOINC R2 ;  /* 0x0000000002007343 */ /* 0x012fea0003c00000 */
.L_x_125:
[----:B------:R-:W-:Y:S05]  /*79f0*/  WARPSYNC.ALL ;  /* 0x0000000000007948 */ /* 0x000fea0003800000 */
[----:B------:R-:W-:Y:S01]  /*7a00*/  R2UR UR4, R25 ;  /* 0x00000000190472ca */ /* 0x000fe200000e0000 */
[----:B------:R-:W-:Y:S01]  /*7a10*/  BSSY.RECONVERGENT B0, `(.L_x_126) ;  /* 0x0000041000007945 */ /* 0x000fe20003800200 */
[----:B------:R-:W-:Y:S02]  /*7a20*/  ISETP.NE.AND P6, PT, R80, RZ, PT ;  /* 0x000000ff5000720c */ /* 0x000fe40003fc5270 */
[----:B------:R-:W-:Y:S02]  /*7a30*/  ISETP.NE.AND P0, PT, R79, RZ, PT ;  /* 0x000000ff4f00720c */ /* 0x000fe40003f05270 */
[----:B------:R-:W-:Y:S02]  /*7a40*/  MOV R21, UR45 ;  /* 0x0000002d00157c02 */ /* 0x000fe40008000f00 */
[----:B------:R-:W-:Y:S02]  /*7a50*/  MOV R20, UR52 ;  /* 0x0000003400147c02 */ /* 0x000fe40008000f00 */
[----:B------:R-:W-:Y:S03]  /*7a60*/  LEA R92, R87, UR44, 0x3 ;  /* 0x0000002c575c7c11 */ /* 0x000fe6000f8e18ff */
[----:B------:R-:W2:Y:S02]  /*7a70*/  LDTM.16dp128bit.x8 R4, tmem[UR4+0x40] ;  /* 0x00004004000479ee */ /* 0x000ea40008180000 */
[----:B------:R-:W-:Y:S04]  /*7a80*/  @P6 LEA R21, R21, UR44, 0x3 ;  /* 0x0000002c15156c11 */ /* 0x000fe8000f8e18ff */
[----:B------:R-:W-:Y:S04]  /*7a90*/  @P6 IADD3 R21, PT, PT, R21, 0x60, RZ ;  /* 0x0000006015156810 */ /* 0x000fe80007ffe0ff */
[----:B------:R-:W-:Y:S02]  /*7aa0*/  @P6 PRMT R20, R20, 0x654, R21 ;  /* 0x0000065414146816 */ /* 0x000fe40000000015 */
[----:B------:R-:W-:Y:S01]  /*7ab0*/  @P6 SHF.L.U32 R21, R76, 0x1f, RZ ;  /* 0x0000001f4c156819 */ /* 0x000fe200000006ff */
[C---:B--2---:R-:W-:Y:S01]  /*7ac0*/  FMUL R3, R24.reuse, R4 ;  /* 0x0000000418037220 */ /* 0x044fe20000400000 */
[C---:B------:R-:W-:Y:S01]  /*7ad0*/  FMUL R0, R24.reuse, R5 ;  /* 0x0000000518007220 */ /* 0x040fe20000400000 */
[C---:B------:R-:W-:Y:S01]  /*7ae0*/  FMUL R5, R24.reuse, R6 ;  /* 0x0000000618057220 */ /* 0x040fe20000400000 */
[----:B------:R-:W-:Y:S01]  /*7af0*/  FMUL R2, R24, R7 ;  /* 0x0000000718027220 */ /* 0x000fe20000400000 */
[----:B-1-3--:R-:W-:Y:S01]  /*7b00*/  FFMA R28, R26, R44, R3 ;  /* 0x0000002c1a1c7223 */ /* 0x00afe20000000003 */
[----:B------:R-:W-:Y:S01]  /*7b10*/  FMUL R7, R24, R8 ;  /* 0x0000000818077220 */ /* 0x000fe20000400000 */
[----:B------:R-:W-:Y:S01]  /*7b20*/  FFMA R29, R26, R45, R0 ;  /* 0x0000002d1a1d7223 */ /* 0x000fe20000000000 */
[----:B------:R-:W-:Y:S01]  /*7b30*/  FMUL R4, R24, R9 ;  /* 0x0000000918047220 */ /* 0x000fe20000400000 */
[----:B------:R-:W-:Y:S01]  /*7b40*/  FFMA R30, R26, R46, R5 ;  /* 0x0000002e1a1e7223 */ /* 0x000fe20000000005 */
[----:B------:R-:W-:Y:S01]  /*7b50*/  FMUL R9, R24, R10 ;  /* 0x0000000a18097220 */ /* 0x000fe20000400000 */
[----:B------:R-:W-:Y:S01]  /*7b60*/  FFMA R31, R26, R47, R2 ;  /* 0x0000002f1a1f7223 */ /* 0x000fe20000000002 */
[----:B------:R-:W-:Y:S01]  /*7b70*/  FMUL R6, R24, R11 ;  /* 0x0000000b18067220 */ /* 0x000fe20000400000 */
[----:B----4-:R-:W-:Y:S01]  /*7b80*/  FFMA R32, R26, R48, R7 ;  /* 0x000000301a207223 */ /* 0x010fe20000000007 */
        /* <DEDUP_REMOVED lines=41> */
.L_x_127:
[----:B------:R-:W-:Y:S05]  /*7e20*/  BSYNC.RECONVERGENT B0 ;  /* 0x0000000000007941 */ /* 0x000fea0003800200 */
.L_x_126:
        /* <DEDUP_REMOVED lines=20> */
.L_x_131:
[----:B------:R-:W-:Y:S05]  /*7f70*/  BSYNC B0 ;  /* 0x0000000000007941 */ /* 0x000fea0003800000 */
.L_x_130:
[----:B------:R-:W-:Y:S11]  /*7f80*/  ISETP.NE.AND P0, PT, R90, RZ, PT ;  /* 0x000000ff5a00720c */ /* 0x000ff60003f05270 */
[----:B------:R-:W-:Y:S02]  /*7f90*/  @!UPT UIADD3 URZ, UPT, UPT, URZ, URZ, URZ ;  /* 0x000000fffffff290 */ /* 0x000fe4000fffe0ff */
[----:B------:R-:W-:Y:S01]  /*7fa0*/  @P0 IADD3 R2, PT, PT, R77, R86, RZ ;  /* 0x000000564d020210 */ /* 0x000fe20007ffe0ff */
[----:B------:R-:W-:Y:S05]  /*7fb0*/  @P0 WARPSYNC.ALL ;  /* 0x0000000000000948 */ /* 0x000fea0003800000 */
[----:B------:R3:W4:Y:S04]  /*7fc0*/  @P0 LDSM.16.M88.4 R44, [R87+UR44+0x400] ;  /* 0x0004002c572c083b */ /* 0x0007280008000200 */
[----:B------:R3:W1:Y:S04]  /*7fd0*/  @P0 LDSM.16.M88.4 R48, [R0+0x400] ;  /* 0x000400000030083b */ /* 0x0006680000000200 */
[----:B------:R3:W1:Y:S04]  /*7fe0*/  @P0 LDSM.16.M88.4 R52, [R86+0x400] ;  /* 0x000400005634083b */ /* 0x0006680000000200 */
[----:B------:R3:W1:Y:S02]  /*7ff0*/  @P0 LDSM.16.M88.4 R56, [R2+0x400] ;  /* 0x000400000238083b */ /* 0x0006640000000200 */
.L_x_129:
[----:B------:R-:W-:Y:S05]  /*8000*/  BSYNC B1 ;  /* 0x0000000000017941 */ /* 0x000fea0003800000 */
.L_x_128:
[----:B---3--:R-:W-:Y:S05]  /*8010*/  VIADD R0, R25, 0x60 ;  /* 0x0000006019007836 */ /* 0x008fea0000000000 */
[----:B------:R-:W-:Y:S04]  /*8020*/  SHF.R.U32.HI R0, RZ, 0x15, R0 ;  /* 0x00000015ff007819 */ /* 0x000fe80000011600 */
[----:B------:R-:W-:Y:S11]  /*8030*/  LOP3.LUT P0, RZ, R0, 0x3, R69, 0x48, !PT ;  /* 0x0000000300ff7812 */ /* 0x000ff60007804845 */
[----:B------:R-:W-:Y:S02]  /*8040*/  @!UPT UIADD3 URZ, UPT, UPT, URZ, URZ, URZ ;  /* 0x000000fffffff290 */ /* 0x000fe4000fffe0ff */
[----:B------:R-:W-:Y:S05]  /*8050*/  @!P0 BRA `(.L_x_133) ;  /* 0x0000000000408947 */ /* 0x000fea0003800000 */
[----:B------:R-:W3:Y:S01]  /*8060*/  LDCU.64 UR8, c[0x4][0x70] ;  /* 0x01000e00ff0877ac */ /* 0x000ee20008000a00 */
[----:B--2---:R-:W-:Y:S01]  /*8070*/  MOV R3, 0x0 ;  /* 0x0000000000037802 */ /* 0x004fe20000000f00 */
[----:B------:R-:W-:Y:S02]  /*8080*/  HFMA2 R12, -RZ, RZ, 0, 5.9604644775390625e-08 ;  /* 0x00000001ff0c7431 */ /* 0x000fe400000001ff */
[----:B------:R-:W-:Y:S02]  /*8090*/  IMAD.MOV.U32 R8, RZ, RZ, 0x192 ;  /* 0x00000192ff087424 */ /* 0x000fe400078e00ff */
[----:B------:R-:W-:Y:S01]  /*80a0*/  IMAD.MOV.U32 R13, RZ, RZ, RZ ;  /* 0x000000ffff0d7224 */ /* 0x000fe200078e00ff */
[----:B------:R-:W2:Y:S01]  /*80b0*/  LDCU.64 UR6, c[0x4][0x78] ;  /* 0x01000f00ff0677ac */ /* 0x000ea20008000a00 */
[----:B------:R-:W1:Y:S01]  /*80c0*/  LDC.64 R2, c[0x4][R3] ;  /* 0x0100000003027b82 */ /* 0x000e620000000a00 */
[----:B------:R-:W5:Y:S01]  /*80d0*/  LDCU.64 UR4, c[0x4][0x10] ;  /* 0x01000200ff0477ac */ /* 0x000f620008000a00 */
[----:B---3--:R-:W-:Y:S01]  /*80e0*/  MOV R5, UR9 ;  /* 0x0000000900057c02 */ /* 0x008fe20008000f00 */
[----:B------:R-:W-:Y:S01]  /*80f0*/  IMAD.U32 R4, RZ, RZ, UR8 ;  /* 0x00000008ff047e24 */ /* 0x000fe2000f8e00ff */
[----:B--2---:R-:W-:Y:S01]  /*8100*/  MOV R7, UR7 ;  /* 0x0000000700077c02 */ /* 0x004fe20008000f00 */
[----:B------:R-:W-:Y:S01]  /*8110*/  IMAD.U32 R6, RZ, RZ, UR6 ;  /* 0x00000006ff067e24 */ /* 0x000fe2000f8e00ff */
[----:B-----5:R-:W-:Y:S01]  /*8120*/  MOV R11, UR5 ;  /* 0x00000005000b7c02 */ /* 0x020fe20008000f00 */
[----:B------:R-:W-:Y:S02]  /*8130*/  IMAD.U32 R10, RZ, RZ, UR4 ;  /* 0x00000004ff0a7e24 */ /* 0x000fe4000f8e00ff */
[----:B------:R-:W-:Y:S07]  /*8140*/  LEPC R20, `(.L_x_133) ;  /* 0x000000001014794e */ /* 0x000fee0000000000 */
[----:B-1--4-:R-:W-:Y:S05]  /*8150*/  CALL.ABS.NOINC R2 ;  /* 0x0000000002007343 */ /* 0x012fea0003c00000 */
.L_x_133:
[----:B------:R-:W-:Y:S01]  /*8160*/  ISETP.NE.AND P0, PT, R79, RZ, PT ;  /* 0x000000ff4f00720c */ /* 0x000fe20003f05270 */
[----:B------:R-:W-:Y:S05]  /*8170*/  WARPSYNC.ALL ;  /* 0x0000000000007948 */ /* 0x000fea0003800000 */
[----:B------:R-:W-:Y:S01]  /*8180*/  R2UR UR4, R25 ;  /* 0x00000000190472ca */ /* 0x000fe200000e0000 */
[----:B------:R-:W-:Y:S11]  /*8190*/  BSSY.RECONVERGENT B0, `(.L_x_134) ;  /* 0x000003f000007945 */ /* 0x000ff60003800200 */
[----:B------:R-:W-:Y:S01]  /*81a0*/  @!UPT UIADD3 URZ, UPT, UPT, URZ, URZ, URZ ;  /* 0x000000fffffff290 */ /* 0x000fe2000fffe0ff */
[----:B------:R-:W2:Y:S01]  /*81b0*/  LDTM.16dp128bit.x8 R4, tmem[UR4+0x60] ;  /* 0x00006004000479ee */ /* 0x000ea20008180000 */
[----:B------:R-:W-:Y:S01]  /*81c0*/  R2UR UR4, R85 ;  /* 0x00000000550472ca */ /* 0x000fe200000e0000 */
[----:B------:R-:W-:Y:S11]  /*81d0*/  NOP ;  /* 0x0000000000007918 */ /* 0x000ff60000000000 */
[----:B------:R-:W-:Y:S01]  /*81e0*/  @!UPT UIADD3 URZ, UPT, UPT, URZ, URZ, URZ ;  /* 0x000000fffffff290 */ /* 0x000fe2000fffe0ff */
[----:B------:R-:W-:Y:S04]  /*81f0*/  UIADD3 UR4, UPT, UPT, UR4, 0xd0, URZ ;  /* 0x000000d004047890 */ /* 0x000fe8000fffe0ff */
[----:B------:R-:W-:Y:S01]  /*8200*/  UPRMT UR4, UR52, 0x654, UR4 ;  /* 0x0000065434047896 */ /* 0x000fe20008000004 */
[C---:B--2---:R-:W-:Y:S01]  /*8210*/  FMUL R3, R24.reuse, R4 ;  /* 0x0000000418037220 */ /* 0x044fe20000400000 */
[C---:B------:R-:W-:Y:S01]  /*8220*/  FMUL R0, R24.reuse, R5 ;  /* 0x0000000518007220 */ /* 0x040fe20000400000 */
[----:B------:R-:W-:Y:S06]  /*8230*/  FMUL R5, R24, R6 ;  /* 0x0000000618057220 */ /* 0x000fec0000400000 */
[----:B------:R-:W-:Y:S01]  /*8240*/  SYNCS.ARRIVE.TRANS64.RED.A1T0 RZ, [UR4], RZ ;  /* 0x000000ffffff79a7 */ /* 0x000fe20008100404 */
[C---:B-1--4-:R-:W-:Y:S01]  /*8250*/  FFMA R28, R26.reuse, R44, R3 ;  /* 0x0000002c1a1c7223 */ /* 0x052fe20000000003 */
[----:B------:R-:W-:Y:S01]  /*8260*/  FFMA R29, R26, R45, R0 ;  /* 0x0000002d1a1d7223 */ /* 0x000fe20000000000 */
[C---:B------:R-:W-:Y:S01]  /*8270*/  FMUL R2, R24.reuse, R7 ;  /* 0x0000000718027220 */ /* 0x040fe20000400000 */
[C---:B------:R-:W-:Y:S01]  /*8280*/  FMUL R7, R24.reuse, R8 ;  /* 0x0000000818077220 */ /* 0x040fe20000400000 */
        /* <DEDUP_REMOVED lines=47> */
.L_x_135:
[----:B------:R-:W-:Y:S05]  /*8580*/  BSYNC.RECONVERGENT B0 ;  /* 0x0000000000007941 */ /* 0x000fea0003800200 */
.L_x_134:
[----:B------:R-:W-:Y:S01]  /*8590*/  BAR.SYNC.DEFER_BLOCKING 0x1, 0x80 ;  /* 0x0042000000007b1d */ /* 0x000fe20000010000 */
[----:B------:R-:W-:Y:S01]  /*85a0*/  UISETP.NE.AND UP0, UPT, UR47, -0x4, UPT ;  /* 0xfffffffc2f00788c */ /* 0x000fe2000bf05270 */
[----:B------:R-:W-:Y:S08]  /*85b0*/  IADD3 R0, PT, PT, R22, 0x1, RZ ;  /* 0x0000000116007810 */ /* 0x000ff00007ffe0ff */
[----:B------:R-:W-:Y:S05]  /*85c0*/  BRA.U !UP0, `(.L_x_136) ;  /* 0x0000000108287547 */ /* 0x000fea000b800000 */
[----:B------:R-:W-:Y:S01]  /*85d0*/  ISETP.NE.AND P0, PT, R80, RZ, PT ;  /* 0x000000ff5000720c */ /* 0x000fe20003f05270 */
[----:B------:R-:W-:Y:S01]  /*85e0*/  IMAD.U32 R3, RZ, RZ, UR46 ;  /* 0x0000002eff037e24 */ /* 0x000fe2000f8e00ff */
[----:B------:R-:W-:Y:S01]  /*85f0*/  UIADD3 UR4, UPT, UPT, UR46, 0x1, URZ ;  /* 0x000000012e047890 */ /* 0x000fe2000fffe0ff */
[----:B------:R-:W-:Y:S03]  /*8600*/  IMAD.U32 R2, RZ, RZ, UR52 ;  /* 0x00000034ff027e24 */ /* 0x000fe6000f8e00ff */
[----:B------:R-:W-:Y:S04]  /*8610*/  UISETP.NE.AND UP0, UPT, UR4, 0x4, UPT ;  /* 0x000000040400788c */ /* 0x000fe8000bf05270 */
[----:B------:R-:W-:Y:S03]  /*8620*/  USEL UR46, UR4, URZ, UP0 ;  /* 0x000000ff042e7287 */ /* 0x000fe60008000000 */
[----:B------:R-:W-:Y:S05]  /*8630*/  @P0 LEA R3, R3, UR44, 0x3 ;  /* 0x0000002c03030c11 */ /* 0x000fea000f8e18ff */
[----:B------:R-:W-:Y:S05]  /*8640*/  @P0 VIADD R3, R3, 0x60 ;  /* 0x0000006003030836 */ /* 0x000fea0000000000 */
[----:B------:R-:W-:Y:S04]  /*8650*/  @P0 PRMT R2, R2, 0x654, R3 ;  /* 0x0000065402020816 */ /* 0x000fe80000000003 */
[----:B------:R2:W-:Y:S03]  /*8660*/  @P0 SYNCS.ARRIVE.TRANS64.RED.A1T0 RZ, [R2+URZ], RZ ;  /* 0x000000ff02ff09a7 */ /* 0x0005e600081004ff */
.L_x_136:
[----:B------:R-:W-:Y:S01]  /*8670*/  R2UR UR4, R70 ;  /* 0x00000000460472ca */ /* 0x000fe200000e0000 */
[----:B------:R-:W-:Y:S01]  /*8680*/  UISETP.NE.AND UP0, UPT, UR62, URZ, UPT ;  /* 0x000000ff3e00728c */ /* 0x000fe2000bf05270 */
[----:B------:R-:W-:Y:S01]  /*8690*/  ISETP.NE.AND P0, PT, R73, 0x2, PT ;  /* 0x000000024900780c */ /* 0x000fe20003f05270 */
[----:B------:R-:W-:Y:S01]  /*86a0*/  UIADD3 UR16, UPT, UPT, UR38, UR63, URZ ;  /* 0x0000003f26107290 */ /* 0x000fe2000fffe0ff */
[----:B------:R-:W-:Y:S01]  /*86b0*/  ISETP.NE.AND P1, PT, R0, 0x4, PT ;  /* 0x000000040000780c */ /* 0x000fe20003f25270 */
[----:B------:R-:W-:Y:S01]  /*86c0*/  UIADD3 UR47, UPT, UPT, UR47, 0x4, URZ ;  /* 0x000000042f2f7890 */ /* 0x000fe2000fffe0ff */
[----:B------:R-:W-:Y:S01]  /*86d0*/  SEL R3, RZ, 0x1, P0 ;  /* 0x00000001ff037807 */ /* 0x000fe20000000000 */
[----:B------:R-:W-:Y:S01]  /*86e0*/  UMOV UR36, UR61 ;  /* 0x0000003d00247c82 */ /* 0x000fe20008000000 */
[----:B--2---:R-:W-:Y:S02]  /*86f0*/  SEL R2, RZ, 0x1, P1 ;  /* 0x00000001ff027807 */ /* 0x004fe40000800000 */
[----:B------:R-:W-:Y:S02]  /*8700*/  LOP3.LUT R74, R74, R3, RZ, 0x3c, !PT ;  /* 0x000000034a4a7212 */ /* 0x000fe400078e3cff */
[----:B------:R-:W-:Y:S01]  /*8710*/  LOP3.LUT R75, R75, R2, RZ, 0x3c, !PT ;  /* 0x000000024b4b7212 */ /* 0x000fe200078e3cff */
[----:B------:R-:W-:Y:S01]  /*8720*/  UIADD3 UR20, UPT, UPT, UR37, UR4, URZ ;  /* 0x0000000425147290 */ /* 0x000fe2000fffe0ff */
[----:B------:R-:W-:Y:S02]  /*8730*/  SEL R73, R73, RZ, P0 ;  /* 0x000000ff49497207 */ /* 0x000fe40000000000 */
[----:B------:R-:W-:Y:S01]  /*8740*/  SEL R22, R0, RZ, P1 ;  /* 0x000000ff00167207 */ /* 0x000fe20000800000 */
[----:B------:R-:W-:Y:S08]  /*8750*/  BRA.U UP0, `(.L_x_137) ;  /* 0xffffffd100a47547 */ /* 0x000ff0000b83ffff */
[----:B------:R-:W2:Y:S01]  /*8760*/  LDCU.64 UR4, c[0x0][0x888] ;  /* 0x00011100ff0477ac */ /* 0x000ea20008000a00 */
[----:B------:R-:W3:Y:S01]  /*8770*/  LDCU.64 UR6, c[0x0][0x890] ;  /* 0x00011200ff0677ac */ /* 0x000ee20008000a00 */
[----:B--2---:R-:W-:Y:S02]  /*8780*/  ISETP.NE.U32.AND P2, PT, RZ, UR4, PT ;  /* 0x00000004ff007c0c */ /* 0x004fe4000bf45070 */
[----:B---3--:R-:W-:Y:S02]  /*8790*/  ISETP.NE.U32.AND P1, PT, RZ, UR6, PT ;  /* 0x00000006ff007c0c */ /* 0x008fe4000bf25070 */
[----:B------:R-:W-:Y:S02]  /*87a0*/  ISETP.NE.AND.EX P2, PT, RZ, UR5, PT, P2 ;  /* 0x00000005ff007c0c */ /* 0x000fe4000bf45320 */
[----:B------:R-:W-:-:S13]  /*87b0*/  ISETP.NE.AND.EX P0, PT, RZ, UR7, PT, P1 ;  /* 0x00000007ff007c0c */ /* 0x000fda000bf05310 */
[----:B------:R-:W-:Y:S05]  /*87c0*/  @P2 BRA P0, `(.L_x_138) ;  /* 0x00000000003c2947 */ /* 0x000fea0000000000 */
[----:B------:R-:W-:-:S13]  /*87d0*/  ISETP.NE.AND.EX P1, PT, RZ, UR7, PT, P1 ;  /* 0x00000007ff007c0c */ /* 0x000fda000bf25310 */
[----:B------:R-:W-:Y:S05]  /*87e0*/  @P1 BRA `(.L_x_139) ;  /* 0x00000000000c1947 */ /* 0x000fea0003800000 */
[----:B------:R-:W-:-:S13]  /*87f0*/  FSETP.NEU.AND P0, PT, R26, RZ, PT ;  /* 0x000000ff1a00720b */ /* 0x000fda0003f0d000 */
[----:B------:R-:W-:Y:S05]  /*8800*/  @!P0 EXIT ;  /* 0x000000000000894d */ /* 0x000fea0003800000 */
[----:B------:R-:W-:Y:S05]  /*8810*/  BRA `(.L_x_138) ;  /* 0x0000000000287947 */ /* 0x000fea0003800000 */
.L_x_139:
[----:B------:R-:W-:Y:S01]  /*8820*/  ISETP.NE.AND P0, PT, R72, RZ, PT ;  /* 0x000000ff4800720c */ /* 0x000fe20003f05270 */
[----:B------:R-:W-:-:S12]  /*8830*/  BSSY.RECONVERGENT B0, `(.L_x_138) ;  /* 0x0000008000007945 */ /* 0x000fd80003800200 */
[----:B------:R-:W-:Y:S05]  /*8840*/  @P0 BRA `(.L_x_140) ;  /* 0x0000000000100947 */ /* 0x000fea0003800000 */
[----:B------:R-:W-:-:S04]  /*8850*/  ISETP.NE.U32.AND P0, PT, RZ, UR4, PT ;  /* 0x00000004ff007c0c */ /* 0x000fc8000bf05070 */
[----:B------:R-:W-:-:S13]  /*8860*/  ISETP.NE.AND.EX P0, PT, RZ, UR5, PT, P0 ;  /* 0x00000005ff007c0c */ /* 0x000fda000bf05300 */
[----:B------:R-:W-:Y:S05]  /*8870*/  @!P0 EXIT ;  /* 0x000000000000894d */ /* 0x000fea0003800000 */
[----:B------:R-:W-:Y:S05]  /*8880*/  BRA `(.L_x_141) ;  /* 0x0000000000087947 */ /* 0x000fea0003800000 */
.L_x_140:
[----:B------:R-:W-:-:S13]  /*8890*/  FSETP.NEU.AND P0, PT, R26, RZ, PT ;  /* 0x000000ff1a00720b */ /* 0x000fda0003f0d000 */
[----:B------:R-:W-:Y:S05]  /*88a0*/  @!P0 EXIT ;  /* 0x000000000000894d */ /* 0x000fea0003800000 */
.L_x_141:
[----:B------:R-:W-:Y:S05]  /*88b0*/  BSYNC.RECONVERGENT B0 ;  /* 0x0000000000007941 */ /* 0x000fea0003800200 */
.L_x_138:
[----:B------:R-:W-:Y:S01]  /*88c0*/  ULEA UR6, UR46, UR44, 0x3 ;  /* 0x0000002c2e067291 */ /* 0x000fe2000f8e18ff */
[----:B------:R-:W-:-:S04]  /*88d0*/  DEPBAR.LE SB0, 0x0 ;  /* 0x000080000000791a */ /* 0x000fc80000000000 */
[----:B------:R-:W-:-:S04]  /*88e0*/  UIADD3 UR6, UPT, UPT, UR6, 0x60, URZ ;  /* 0x0000006006067890 */ /* 0x000fc8000fffe0ff */
[----:B------:R-:W-:-:S09]  /*88f0*/  UPRMT UR6, UR52, 0x654, UR6 ;  /* 0x0000065434067896 */ /* 0x000fd20008000006 */
[----:B------:R-:W-:Y:S01]  /*8900*/  SYNCS.ARRIVE.TRANS64.RED.A1T0 RZ, [UR6], RZ ;  /* 0x000000ffffff79a7 */ /* 0x000fe20008100406 */
[----:B------:R-:W-:Y:S05]  /*8910*/  EXIT ;  /* 0x000000000000794d */ /* 0x000fea0003800000 */
.L_x_24:
[----:B--2---:R2:W3:Y:S02]  /*8920*/  SYNCS.PHASECHK.TRANS64.TRYWAIT P0, [R3+URZ+0x100], R2 ;  /* 0x00010002030075a7 */ /* 0x0044e400080011ff */
[----:B---3--:R-:W-:Y:S05]  /*8930*/  @!P0 NANOSLEEP.SYNCS 0x989680 ;  /* 0x009896800000895d */ /* 0x008fea0003900000 */
[----:B------:R-:W3:Y:S02]  /*8940*/  @!P0 SYNCS.PHASECHK.TRANS64 P0, [R3+URZ+0x100], R2 ;  /* 0x00010002030085a7 */ /* 0x000ee400080010ff */
[----:B---3--:R-:W-:Y:S05]  /*8950*/  @!P0 BRA `(.L_x_24) ;  /* 0xfffffffc00f08947 */ /* 0x008fea000383ffff */
[----:B------:R-:W-:Y:S05]  /*8960*/  BRA `(.L_x_142) ;  /* 0xffffff9000b07947 */ /* 0x000fea000383ffff */
.L_x_27:
[----:B-1----:R-:W-:-:S07]  /*8970*/  MOV R0, UR33 ;  /* 0x0000002100007c02 */ /* 0x002fce0008000f00 */
.L_x_143:
[----:B-1----:R1:W2:Y:S02]  /*8980*/  SYNCS.PHASECHK.TRANS64.TRYWAIT P0, [R0+URZ+0x20], R3 ;  /* 0x00002003000075a7 */ /* 0x0022a400080011ff */
[----:B--2---:R-:W-:Y:S05]  /*8990*/  @!P0 NANOSLEEP.SYNCS 0x989680 ;  /* 0x009896800000895d */ /* 0x004fea0003900000 */
[----:B------:R-:W2:Y:S02]  /*89a0*/  @!P0 SYNCS.PHASECHK.TRANS64 P0, [R0+URZ+0x20], R3 ;  /* 0x00002003000085a7 */ /* 0x000ea400080010ff */
[----:B--2---:R-:W-:Y:S05]  /*89b0*/  @!P0 BRA `(.L_x_143) ;  /* 0xfffffffc00f08947 */ /* 0x004fea000383ffff */
[----:B------:R-:W-:Y:S05]  /*89c0*/  BRA `(.L_x_26) ;  /* 0xffffff9000fc7947 */ /* 0x000fea000383ffff */
.L_x_36:
[----:B-1----:R-:W-:-:S07]  /*89d0*/  MOV R0, UR33 ;  /* 0x0000002100007c02 */ /* 0x002fce0008000f00 */
.L_x_144:
[----:B-1----:R1:W2:Y:S02]  /*89e0*/  SYNCS.PHASECHK.TRANS64.TRYWAIT P0, [R0+URZ+0x20], R3 ;  /* 0x00002003000075a7 */ /* 0x0022a400080011ff */
[----:B--2---:R-:W-:Y:S05]  /*89f0*/  @!P0 NANOSLEEP.SYNCS 0x989680 ;  /* 0x009896800000895d */ /* 0x004fea0003900000 */
[----:B------:R-:W2:Y:S02]  /*8a00*/  @!P0 SYNCS.PHASECHK.TRANS64 P0, [R0+URZ+0x20], R3 ;  /* 0x00002003000085a7 */ /* 0x000ea400080010ff */
[----:B--2---:R-:W-:Y:S05]  /*8a10*/  @!P0 BRA `(.L_x_144) ;  /* 0xfffffffc00f08947 */ /* 0x004fea000383ffff */
[----:B------:R-:W-:Y:S05]  /*8a20*/  BRA `(.L_x_35) ;  /* 0xffffff9800087947 */ /* 0x000fea000383ffff */
.L_x_43:
[----:B-1----:R1:W4:Y:S02]  /*8a30*/  SYNCS.PHASECHK.TRANS64.TRYWAIT P0, [R3+URZ+0x90], R0 ;  /* 0x00009000030075a7 */ /* 0x00232400080011ff */
[----:B----4-:R-:W-:Y:S05]  /*8a40*/  @!P0 NANOSLEEP.SYNCS 0x989680 ;  /* 0x009896800000895d */ /* 0x010fea0003900000 */
[----:B------:R-:W4:Y:S02]  /*8a50*/  @!P0 SYNCS.PHASECHK.TRANS64 P0, [R3+URZ+0x90], R0 ;  /* 0x00009000030085a7 */ /* 0x000f2400080010ff */
[----:B----4-:R-:W-:Y:S05]  /*8a60*/  @!P0 BRA `(.L_x_43) ;  /* 0xfffffffc00f08947 */ /* 0x010fea000383ffff */
[----:B------:R-:W-:Y:S05]  /*8a70*/  BRA `(.L_x_145) ;  /* 0xffffff9800f47947 */ /* 0x000fea000383ffff */
.L_x_47:
[----:B-1----:R-:W-:-:S07]  /*8a80*/  MOV R0, UR4 ;  /* 0x0000000400007c02 */ /* 0x002fce0008000f00 */
.L_x_146:
[----:B-1----:R1:W2:Y:S02]  /*8a90*/  SYNCS.PHASECHK.TRANS64.TRYWAIT P0, [R0+URZ], R3 ;  /* 0x00000003000075a7 */ /* 0x0022a400080011ff */
[----:B--2---:R-:W-:Y:S05]  /*8aa0*/  @!P0 NANOSLEEP.SYNCS 0x989680 ;  /* 0x009896800000895d */ /* 0x004fea0003900000 */
[----:B------:R-:W2:Y:S02]  /*8ab0*/  @!P0 SYNCS.PHASECHK.TRANS64 P0, [R0+URZ], R3 ;  /* 0x00000003000085a7 */ /* 0x000ea400080010ff */
[----:B--2---:R-:W-:Y:S05]  /*8ac0*/  @!P0 BRA `(.L_x_146) ;  /* 0xfffffffc00f08947 */ /* 0x004fea000383ffff */
[----:B------:R-:W-:Y:S05]  /*8ad0*/  BRA `(.L_x_147) ;  /* 0xffffffa0009c7947 */ /* 0x000fea000383ffff */
.L_x_48:
[----:B------:R-:W-:-:S07]  /*8ae0*/  MOV R0, UR5 ;  /* 0x0000000500007c02 */ /* 0x000fce0008000f00 */
.L_x_148:
[----:B-1----:R1:W2:Y:S02]  /*8af0*/  SYNCS.PHASECHK.TRANS64.TRYWAIT P0, [R0+URZ], R3 ;  /* 0x00000003000075a7 */ /* 0x0022a400080011ff */
[----:B--2---:R-:W-:Y:S05]  /*8b00*/  @!P0 NANOSLEEP.SYNCS 0x989680 ;  /* 0x009896800000895d */ /* 0x004fea0003900000 */
[----:B------:R-:W2:Y:S02]  /*8b10*/  @!P0 SYNCS.PHASECHK.TRANS64 P0, [R0+URZ], R3 ;  /* 0x00000003000085a7 */ /* 0x000ea400080010ff */
[----:B--2---:R-:W-:Y:S05]  /*8b20*/  @!P0 BRA `(.L_x_148) ;  /* 0xfffffffc00f08947 */ /* 0x004fea000383ffff */
[----:B------:R-:W-:Y:S05]  /*8b30*/  BRA `(.L_x_149) ;  /* 0xffffffa000a87947 */ /* 0x000fea000383ffff */
.L_x_49:
[----:B------:R-:W-:-:S07]  /*8b40*/  MOV R0, UR5 ;  /* 0x0000000500007c02 */ /* 0x000fce0008000f00 */
.L_x_150:
[----:B-1----:R1:W2:Y:S02]  /*8b50*/  SYNCS.PHASECHK.TRANS64.TRYWAIT P0, [R0+URZ], R3 ;  /* 0x00000003000075a7 */ /* 0x0022a400080011ff */
[----:B--2---:R-:W-:Y:S05]  /*8b60*/  @!P0 NANOSLEEP.SYNCS 0x989680 ;  /* 0x009896800000895d */ /* 0x004fea0003900000 */
[----:B------:R-:W2:Y:S02]  /*8b70*/  @!P0 SYNCS.PHASECHK.TRANS64 P0, [R0+URZ], R3 ;  /* 0x00000003000085a7 */ /* 0x000ea400080010ff */
[----:B--2---:R-:W-:Y:S05]  /*8b80*/  @!P0 BRA `(.L_x_150) ;  /* 0xfffffffc00f08947 */ /* 0x004fea000383ffff */
[----:B------:R-:W-:Y:S05]  /*8b90*/  BRA `(.L_x_151) ;  /* 0xffffffa000b47947 */ /* 0x000fea000383ffff */
.L_x_52:
[----:B-1----:R1:W2:Y:S02]  /*8ba0*/  SYNCS.PHASECHK.TRANS64.TRYWAIT P0, [R2+URZ+0xf0], R5 ;  /* 0x0000f005020075a7 */ /* 0x0022a400080011ff */
[----:B--2---:R-:W-:Y:S05]  /*8bb0*/  @!P0 NANOSLEEP.SYNCS 0x989680 ;  /* 0x009896800000895d */ /* 0x004fea0003900000 */
[----:B------:R-:W2:Y:S02]  /*8bc0*/  @!P0 SYNCS.PHASECHK.TRANS64 P0, [R2+URZ+0xf0], R5 ;  /* 0x0000f005020085a7 */ /* 0x000ea400080010ff */
[----:B--2---:R-:W-:Y:S05]  /*8bd0*/  @!P0 BRA `(.L_x_52) ;  /* 0xfffffffc00f08947 */ /* 0x004fea000383ffff */
[----:B------:R-:W-:Y:S05]  /*8be0*/  BRA `(.L_x_152) ;  /* 0xffffffa400107947 */ /* 0x000fea000383ffff */
.L_x_53:
[----:B------:R-:W-:-:S07]  /*8bf0*/  MOV R2, UR4 ;  /* 0x0000000400027c02 */ /* 0x000fce0008000f00 */
.L_x_153:
[----:B-1----:R1:W2:Y:S02]  /*8c00*/  SYNCS.PHASECHK.TRANS64.TRYWAIT P0, [R2+URZ+0xa0], R5 ;  /* 0x0000a005020075a7 */ /* 0x0022a400080011ff */
[----:B--2---:R-:W-:Y:S05]  /*8c10*/  @!P0 NANOSLEEP.SYNCS 0x989680 ;  /* 0x009896800000895d */ /* 0x004fea0003900000 */
[----:B------:R-:W2:Y:S02]  /*8c20*/  @!P0 SYNCS.PHASECHK.TRANS64 P0, [R2+URZ+0xa0], R5 ;  /* 0x0000a005020085a7 */ /* 0x000ea400080010ff */
[----:B--2---:R-:W-:Y:S05]  /*8c30*/  @!P0 BRA `(.L_x_153) ;  /* 0xfffffffc00f08947 */ /* 0x004fea000383ffff */
[----:B------:R-:W-:Y:S05]  /*8c40*/  BRA `(.L_x_154) ;  /* 0xffffffa400207947 */ /* 0x000fea000383ffff */
.L_x_54:
[----:B-1----:R1:W2:Y:S02]  /*8c50*/  SYNCS.PHASECHK.TRANS64.TRYWAIT P1, [R2+URZ+0x90], R5 ;  /* 0x00009005020075a7 */ /* 0x0022a400080211ff */
[----:B--2---:R-:W-:Y:S05]  /*8c60*/  @!P1 NANOSLEEP.SYNCS 0x989680 ;  /* 0x009896800000995d */ /* 0x004fea0003900000 */
[----:B------:R-:W2:Y:S02]  /*8c70*/  @!P1 SYNCS.PHASECHK.TRANS64 P1, [R2+URZ+0x90], R5 ;  /* 0x00009005020095a7 */ /* 0x000ea400080210ff */
[----:B--2---:R-:W-:Y:S05]  /*8c80*/  @!P1 BRA `(.L_x_54) ;  /* 0xfffffffc00f09947 */ /* 0x004fea000383ffff */
[----:B------:R-:W-:Y:S05]  /*8c90*/  BRA `(.L_x_155) ;  /* 0xffffffa400507947 */ /* 0x000fea000383ffff */
.L_x_57:
[----:B------:R-:W-:-:S07]  /*8ca0*/  MOV R0, UR4 ;  /* 0x0000000400007c02 */ /* 0x000fce0008000f00 */
.L_x_156:
[----:B-1----:R1:W2:Y:S02]  /*8cb0*/  SYNCS.PHASECHK.TRANS64.TRYWAIT P0, [R0+URZ+0xa0], R3 ;  /* 0x0000a003000075a7 */ /* 0x0022a400080011ff */
[----:B--2---:R-:W-:Y:S05]  /*8cc0*/  @!P0 NANOSLEEP.SYNCS 0x989680 ;  /* 0x009896800000895d */ /* 0x004fea0003900000 */
[----:B------:R-:W2:Y:S02]  /*8cd0*/  @!P0 SYNCS.PHASECHK.TRANS64 P0, [R0+URZ+0xa0], R3 ;  /* 0x0000a003000085a7 */ /* 0x000ea400080010ff */
[----:B--2---:R-:W-:Y:S05]  /*8ce0*/  @!P0 BRA `(.L_x_156) ;  /* 0xfffffffc00f08947 */ /* 0x004fea000383ffff */
[----:B------:R-:W-:Y:S05]  /*8cf0*/  BRA `(.L_x_56) ;  /* 0xffffffa400a47947 */ /* 0x000fea000383ffff */
.L_x_64:
[----:B-1----:R1:W2:Y:S02]  /*8d00*/  SYNCS.PHASECHK.TRANS64.TRYWAIT P1, [R0+URZ+0x90], R5 ;  /* 0x00009005000075a7 */ /* 0x0022a400080211ff */
[----:B--2---:R-:W-:Y:S05]  /*8d10*/  @!P1 NANOSLEEP.SYNCS 0x989680 ;  /* 0x009896800000995d */ /* 0x004fea0003900000 */
[----:B------:R-:W2:Y:S02]  /*8d20*/  @!P1 SYNCS.PHASECHK.TRANS64 P1, [R0+URZ+0x90], R5 ;  /* 0x00009005000095a7 */ /* 0x000ea400080210ff */
[----:B--2---:R-:W-:Y:S05]  /*8d30*/  @!P1 BRA `(.L_x_64) ;  /* 0xfffffffc00f09947 */ /* 0x004fea000383ffff */
[----:B------:R-:W-:Y:S05]  /*8d40*/  BRA `(.L_x_157) ;  /* 0xffffffac00387947 */ /* 0x000fea000383ffff */
.L_x_65:
[----:B------:R-:W-:-:S07]  /*8d50*/  MOV R3, UR46 ;  /* 0x0000002e00037c02 */ /* 0x000fce0008000f00 */
.L_x_158:
[----:B-1----:R1:W2:Y:S02]  /*8d60*/  SYNCS.PHASECHK.TRANS64.TRYWAIT P0, [R3+URZ+0xd0], R0 ;  /* 0x0000d000030075a7 */ /* 0x0022a400080011ff */
[----:B--2---:R-:W-:Y:S05]  /*8d70*/  @!P0 NANOSLEEP.SYNCS 0x989680 ;  /* 0x009896800000895d */ /* 0x004fea0003900000 */
[----:B------:R-:W2:Y:S02]  /*8d80*/  @!P0 SYNCS.PHASECHK.TRANS64 P0, [R3+URZ+0xd0], R0 ;  /* 0x0000d000030085a7 */ /* 0x000ea400080010ff */
[----:B--2---:R-:W-:Y:S05]  /*8d90*/  @!P0 BRA `(.L_x_158) ;  /* 0xfffffffc00f08947 */ /* 0x004fea000383ffff */
[----:B------:R-:W-:Y:S05]  /*8da0*/  BRA `(.L_x_159) ;  /* 0xffffffac00887947 */ /* 0x000fea000383ffff */
.L_x_68:
[----:B------:R-:W-:Y:S07]  /*8db0*/  MOV R0, UR7 ;  /* 0x0000000700007c02 */ /* 0x000fee0008000f00 */
.L_x_160:
[----:B-1----:R1:W2:Y:S02]  /*8dc0*/  SYNCS.PHASECHK.TRANS64.TRYWAIT P0, [R0+URZ], R3 ;  /* 0x00000003000075a7 */ /* 0x0022a400080011ff */
[----:B--2---:R-:W-:Y:S05]  /*8dd0*/  @!P0 NANOSLEEP.SYNCS 0x989680 ;  /* 0x009896800000895d */ /* 0x004fea0003900000 */
[----:B------:R-:W2:Y:S02]  /*8de0*/  @!P0 SYNCS.PHASECHK.TRANS64 P0, [R0+URZ], R3 ;  /* 0x00000003000085a7 */ /* 0x000ea400080010ff */
[----:B--2---:R-:W-:Y:S05]  /*8df0*/  @!P0 BRA `(.L_x_160) ;  /* 0xfffffffc00f08947 */ /* 0x004fea000383ffff */
[----:B------:R-:W-:Y:S05]  /*8e00*/  BRA `(.L_x_67) ;  /* 0xffffffac00a47947 */ /* 0x000fea000383ffff */
.L_x_71:
[----:B------:R-:W-:-:S07]  /*8e10*/  MOV R0, UR4 ;  /* 0x0000000400007c02 */ /* 0x000fce0008000f00 */
.L_x_161:
[----:B--2---:R2:W4:Y:S02]  /*8e20*/  SYNCS.PHASECHK.TRANS64.TRYWAIT P0, [R0+URZ], R3 ;  /* 0x00000003000075a7 */ /* 0x00452400080011ff */
[----:B----4-:R-:W-:Y:S05]  /*8e30*/  @!P0 NANOSLEEP.SYNCS 0x989680 ;  /* 0x009896800000895d */ /* 0x010fea0003900000 */
[----:B------:R-:W4:Y:S02]  /*8e40*/  @!P0 SYNCS.PHASECHK.TRANS64 P0, [R0+URZ], R3 ;  /* 0x00000003000085a7 */ /* 0x000f2400080010ff */
[----:B----4-:R-:W-:Y:S05]  /*8e50*/  @!P0 BRA `(.L_x_161) ;  /* 0xfffffffc00f08947 */ /* 0x010fea000383ffff */
[----:B------:R-:W-:Y:S05]  /*8e60*/  BRA `(.L_x_162) ;  /* 0xffffffb000d07947 */ /* 0x000fea000383ffff */
.L_x_72:
[----:B------:R-:W-:-:S07]  /*8e70*/  MOV R0, UR5 ;  /* 0x0000000500007c02 */ /* 0x000fce0008000f00 */
.L_x_163:
[----:B-1----:R1:W2:Y:S02]  /*8e80*/  SYNCS.PHASECHK.TRANS64.TRYWAIT P0, [R0+URZ], R3 ;  /* 0x00000003000075a7 */ /* 0x0022a400080011ff */
[----:B--2---:R-:W-:Y:S05]  /*8e90*/  @!P0 NANOSLEEP.SYNCS 0x989680 ;  /* 0x009896800000895d */ /* 0x004fea0003900000 */
[----:B------:R-:W2:Y:S02]  /*8ea0*/  @!P0 SYNCS.PHASECHK.TRANS64 P0, [R0+URZ], R3 ;  /* 0x00000003000085a7 */ /* 0x000ea400080010ff */
[----:B--2---:R-:W-:Y:S05]  /*8eb0*/  @!P0 BRA `(.L_x_163) ;  /* 0xfffffffc00f08947 */ /* 0x004fea000383ffff */
[----:B------:R-:W-:Y:S05]  /*8ec0*/  BRA `(.L_x_164) ;  /* 0xffffffb000dc7947 */ /* 0x000fea000383ffff */
.L_x_73:
[----:B------:R-:W-:-:S07]  /*8ed0*/  MOV R0, UR5 ;  /* 0x0000000500007c02 */ /* 0x000fce0008000f00 */
.L_x_165:
[----:B-1----:R1:W2:Y:S02]  /*8ee0*/  SYNCS.PHASECHK.TRANS64.TRYWAIT P0, [R0+URZ], R3 ;  /* 0x00000003000075a7 */ /* 0x0022a400080011ff */
[----:B--2---:R-:W-:Y:S05]  /*8ef0*/  @!P0 NANOSLEEP.SYNCS 0x989680 ;  /* 0x009896800000895d */ /* 0x004fea0003900000 */
[----:B------:R-:W2:Y:S02]  /*8f00*/  @!P0 SYNCS.PHASECHK.TRANS64 P0, [R0+URZ], R3 ;  /* 0x00000003000085a7 */ /* 0x000ea400080010ff */
[----:B--2---:R-:W-:Y:S05]  /*8f10*/  @!P0 BRA `(.L_x_165) ;  /* 0xfffffffc00f08947 */ /* 0x004fea000383ffff */
[----:B------:R-:W-:Y:S05]  /*8f20*/  BRA `(.L_x_166) ;  /* 0xffffffb000e87947 */ /* 0x000fea000383ffff */
.L_x_74:
[----:B------:R-:W-:-:S07]  /*8f30*/  MOV R0, UR4 ;  /* 0x0000000400007c02 */ /* 0x000fce0008000f00 */
.L_x_167:
[----:B-1----:R1:W2:Y:S02]  /*8f40*/  SYNCS.PHASECHK.TRANS64.TRYWAIT P0, [R0+URZ], R3 ;  /* 0x00000003000075a7 */ /* 0x0022a400080011ff */
[----:B--2---:R-:W-:Y:S05]  /*8f50*/  @!P0 NANOSLEEP.SYNCS 0x989680 ;  /* 0x009896800000895d */ /* 0x004fea0003900000 */
[----:B------:R-:W2:Y:S02]  /*8f60*/  @!P0 SYNCS.PHASECHK.TRANS64 P0, [R0+URZ], R3 ;  /* 0x00000003000085a7 */ /* 0x000ea400080010ff */
[----:B--2---:R-:W-:Y:S05]  /*8f70*/  @!P0 BRA `(.L_x_167) ;  /* 0xfffffffc00f08947 */ /* 0x004fea000383ffff */
[----:B------:R-:W-:Y:S05]  /*8f80*/  BRA `(.L_x_168) ;  /* 0xffffffb000f47947 */ /* 0x000fea000383ffff */
.L_x_79:
[----:B--2---:R2:W3:Y:S02]  /*8f90*/  SYNCS.PHASECHK.TRANS64.TRYWAIT P0, [R12+URZ+0x90], R9 ;  /* 0x000090090c0075a7 */ /* 0x0044e400080011ff */
[----:B---3--:R-:W-:Y:S05]  /*8fa0*/  @!P0 NANOSLEEP.SYNCS 0x989680 ;  /* 0x009896800000895d */ /* 0x008fea0003900000 */
[----:B------:R-:W3:Y:S02]  /*8fb0*/  @!P0 SYNCS.PHASECHK.TRANS64 P0, [R12+URZ+0x90], R9 ;  /* 0x000090090c0085a7 */ /* 0x000ee400080010ff */
[----:B---3--:R-:W-:Y:S05]  /*8fc0*/  @!P0 BRA `(.L_x_79) ;  /* 0xfffffffc00f08947 */ /* 0x008fea000383ffff */
[----:B------:R-:W-:Y:S05]  /*8fd0*/  BRA `(.L_x_169) ;  /* 0xffffffb800147947 */ /* 0x000fea000383ffff */
.L_x_82:
[----:B------:R-:W-:Y:S07]  /*8fe0*/  MOV R0, UR21 ;  /* 0x0000001500007c02 */ /* 0x000fee0008000f00 */
.L_x_170:
[----:B--2---:R2:W3:Y:S02]  /*8ff0*/  SYNCS.PHASECHK.TRANS64.TRYWAIT P2, [R0+URZ+0x88], R11 ;  /* 0x0000880b000075a7 */ /* 0x0044e400080411ff */
[----:B---3--:R-:W-:Y:S05]  /*9000*/  @!P2 NANOSLEEP.SYNCS 0x989680 ;  /* 0x009896800000a95d */ /* 0x008fea0003900000 */
[----:B------:R-:W3:Y:S02]  /*9010*/  @!P2 SYNCS.PHASECHK.TRANS64 P2, [R0+URZ+0x88], R11 ;  /* 0x0000880b0000a5a7 */ /* 0x000ee400080410ff */
[----:B---3--:R-:W-:Y:S05]  /*9020*/  @!P2 BRA `(.L_x_170) ;  /* 0xfffffffc00f0a947 */ /* 0x008fea000383ffff */
[----:B------:R-:W-:Y:S05]  /*9030*/  BRA `(.L_x_81) ;  /* 0xffffffbc007c7947 */ /* 0x000fea000383ffff */
.L_x_85:
[----:B--2---:R-:W-:Y:S07]  /*9040*/  MOV R0, UR21 ;  /* 0x0000001500007c02 */ /* 0x004fee0008000f00 */
.L_x_171:
[----:B--2---:R2:W3:Y:S02]  /*9050*/  SYNCS.PHASECHK.TRANS64.TRYWAIT P0, [R0+URZ+0x60], R9 ;  /* 0x00006009000075a7 */ /* 0x0044e400080011ff */
[----:B---3--:R-:W-:Y:S05]  /*9060*/  @!P0 NANOSLEEP.SYNCS 0x989680 ;  /* 0x009896800000895d */ /* 0x008fea0003900000 */
[----:B------:R-:W3:Y:S02]  /*9070*/  @!P0 SYNCS.PHASECHK.TRANS64 P0, [R0+URZ+0x60], R9 ;  /* 0x00006009000085a7 */ /* 0x000ee400080010ff */
[----:B---3--:R-:W-:Y:S05]  /*9080*/  @!P0 BRA `(.L_x_171) ;  /* 0xfffffffc00f08947 */ /* 0x008fea000383ffff */
[----:B------:R-:W-:Y:S05]  /*9090*/  BRA `(.L_x_172) ;  /* 0xffffffbc00d87947 */ /* 0x000fea000383ffff */
.L_x_86:
[----:B------:R-:W-:Y:S07]  /*90a0*/  MOV R0, UR21 ;  /* 0x0000001500007c02 */ /* 0x000fee0008000f00 */
.L_x_173:
[----:B--2---:R2:W3:Y:S02]  /*90b0*/  SYNCS.PHASECHK.TRANS64.TRYWAIT P0, [R0+URZ+0x68], R9 ;  /* 0x00006809000075a7 */ /* 0x0044e400080011ff */
[----:B---3--:R-:W-:Y:S05]  /*90c0*/  @!P0 NANOSLEEP.SYNCS 0x989680 ;  /* 0x009896800000895d */ /* 0x008fea0003900000 */
[----:B------:R-:W3:Y:S02]  /*90d0*/  @!P0 SYNCS.PHASECHK.TRANS64 P0, [R0+URZ+0x68], R9 ;  /* 0x00006809000085a7 */ /* 0x000ee400080010ff */
[----:B---3--:R-:W-:Y:S05]  /*90e0*/  @!P0 BRA `(.L_x_173) ;  /* 0xfffffffc00f08947 */ /* 0x008fea000383ffff */
[----:B------:R-:W-:Y:S05]  /*90f0*/  BRA `(.L_x_174) ;  /* 0xffffffc000147947 */ /* 0x000fea000383ffff */
.L_x_87:
[----:B------:R-:W-:Y:S07]  /*9100*/  MOV R0, UR21 ;  /* 0x0000001500007c02 */ /* 0x000fee0008000f00 */
.L_x_175:
[----:B--2---:R2:W3:Y:S02]  /*9110*/  SYNCS.PHASECHK.TRANS64.TRYWAIT P0, [R0+URZ+0x70], R9 ;  /* 0x00007009000075a7 */ /* 0x0044e400080011ff */
[----:B---3--:R-:W-:Y:S05]  /*9120*/  @!P0 NANOSLEEP.SYNCS 0x989680 ;  /* 0x009896800000895d */ /* 0x008fea0003900000 */
[----:B------:R-:W3:Y:S02]  /*9130*/  @!P0 SYNCS.PHASECHK.TRANS64 P0, [R0+URZ+0x70], R9 ;  /* 0x00007009000085a7 */ /* 0x000ee400080010ff */
[----:B---3--:R-:W-:Y:S05]  /*9140*/  @!P0 BRA `(.L_x_175) ;  /* 0xfffffffc00f08947 */ /* 0x008fea000383ffff */
[----:B------:R-:W-:Y:S05]  /*9150*/  BRA `(.L_x_176) ;  /* 0xffffffc0005c7947 */ /* 0x000fea000383ffff */
.L_x_88:
[----:B------:R-:W-:Y:S07]  /*9160*/  MOV R0, UR21 ;  /* 0x0000001500007c02 */ /* 0x000fee0008000f00 */
.L_x_177:
[----:B--2---:R2:W3:Y:S02]  /*9170*/  SYNCS.PHASECHK.TRANS64.TRYWAIT P0, [R0+URZ+0x78], R9 ;  /* 0x00007809000075a7 */ /* 0x0044e400080011ff */
[----:B---3--:R-:W-:Y:S05]  /*9180*/  @!P0 NANOSLEEP.SYNCS 0x989680 ;  /* 0x009896800000895d */ /* 0x008fea0003900000 */
[----:B------:R-:W3:Y:S02]  /*9190*/  @!P0 SYNCS.PHASECHK.TRANS64 P0, [R0+URZ+0x78], R9 ;  /* 0x00007809000085a7 */ /* 0x000ee400080010ff */
[----:B---3--:R-:W-:Y:S05]  /*91a0*/  @!P0 BRA `(.L_x_177) ;  /* 0xfffffffc00f08947 */ /* 0x008fea000383ffff */
[----:B------:R-:W-:Y:S05]  /*91b0*/  BRA `(.L_x_178) ;  /* 0xffffffc000a07947 */ /* 0x000fea000383ffff */
.L_x_90:
[----:B------:R-:W-:-:S07]  /*91c0*/  MOV R0, UR21 ;  /* 0x0000001500007c02 */ /* 0x000fce0008000f00 */
.L_x_179:
[----:B---3--:R3:W4:Y:S02]  /*91d0*/  SYNCS.PHASECHK.TRANS64.TRYWAIT P0, [R0+URZ+0x60], R3 ;  /* 0x00006003000075a7 */ /* 0x00872400080011ff */
[----:B----4-:R-:W-:Y:S05]  /*91e0*/  @!P0 NANOSLEEP.SYNCS 0x989680 ;  /* 0x009896800000895d */ /* 0x010fea0003900000 */
[----:B------:R-:W4:Y:S02]  /*91f0*/  @!P0 SYNCS.PHASECHK.TRANS64 P0, [R0+URZ+0x60], R3 ;  /* 0x00006003000085a7 */ /* 0x000f2400080010ff */
[----:B----4-:R-:W-:Y:S05]  /*9200*/  @!P0 BRA `(.L_x_179) ;  /* 0xfffffffc00f08947 */ /* 0x010fea000383ffff */
[----:B------:R-:W-:Y:S05]  /*9210*/  BRA `(.L_x_180) ;  /* 0xffffffc400147947 */ /* 0x000fea000383ffff */
.L_x_91:
[----:B---3--:R-:W-:-:S07]  /*9220*/  MOV R0, UR21 ;  /* 0x0000001500007c02 */ /* 0x008fce0008000f00 */
.L_x_181:
[----:B---3--:R3:W4:Y:S02]  /*9230*/  SYNCS.PHASECHK.TRANS64.TRYWAIT P0, [R0+URZ+0x68], R3 ;  /* 0x00006803000075a7 */ /* 0x00872400080011ff */
[----:B----4-:R-:W-:Y:S05]  /*9240*/  @!P0 NANOSLEEP.SYNCS 0x989680 ;  /* 0x009896800000895d */ /* 0x010fea0003900000 */
[----:B------:R-:W4:Y:S02]  /*9250*/  @!P0 SYNCS.PHASECHK.TRANS64 P0, [R0+URZ+0x68], R3 ;  /* 0x00006803000085a7 */ /* 0x000f2400080010ff */
[----:B----4-:R-:W-:Y:S05]  /*9260*/  @!P0 BRA `(.L_x_181) ;  /* 0xfffffffc00f08947 */ /* 0x010fea000383ffff */
[----:B------:R-:W-:Y:S05]  /*9270*/  BRA `(.L_x_182) ;  /* 0xffffffc400047947 */ /* 0x000fea000383ffff */
.L_x_92:
[----:B---3--:R-:W-:-:S07]  /*9280*/  MOV R0, UR21 ;  /* 0x0000001500007c02 */ /* 0x008fce0008000f00 */
.L_x_183:
[----:B---3--:R3:W4:Y:S02]  /*9290*/  SYNCS.PHASECHK.TRANS64.TRYWAIT P0, [R0+URZ+0x70], R3 ;  /* 0x00007003000075a7 */ /* 0x00872400080011ff */
[----:B----4-:R-:W-:Y:S05]  /*92a0*/  @!P0 NANOSLEEP.SYNCS 0x989680 ;  /* 0x009896800000895d */ /* 0x010fea0003900000 */
[----:B------:R-:W4:Y:S02]  /*92b0*/  @!P0 SYNCS.PHASECHK.TRANS64 P0, [R0+URZ+0x70], R3 ;  /* 0x00007003000085a7 */ /* 0x000f2400080010ff */
[----:B----4-:R-:W-:Y:S05]  /*92c0*/  @!P0 BRA `(.L_x_183) ;  /* 0xfffffffc00f08947 */ /* 0x010fea000383ffff */
[----:B------:R-:W-:Y:S05]  /*92d0*/  BRA `(.L_x_184) ;  /* 0xffffffc000f47947 */ /* 0x000fea000383ffff */
.L_x_94:
[----:B--2---:R2:W4:Y:S02]  /*92e0*/  SYNCS.PHASECHK.TRANS64.TRYWAIT P0, [R3+URZ+0x90], R0 ;  /* 0x00009000030075a7 */ /* 0x00452400080011ff */
[----:B----4-:R-:W-:Y:S05]  /*92f0*/  @!P0 NANOSLEEP.SYNCS 0x989680 ;  /* 0x009896800000895d */ /* 0x010fea0003900000 */
[----:B------:R-:W4:Y:S02]  /*9300*/  @!P0 SYNCS.PHASECHK.TRANS64 P0, [R3+URZ+0x90], R0 ;  /* 0x00009000030085a7 */ /* 0x000f2400080010ff */
[----:B----4-:R-:W-:Y:S05]  /*9310*/  @!P0 BRA `(.L_x_94) ;  /* 0xfffffffc00f08947 */ /* 0x010fea000383ffff */
[----:B------:R-:W-:Y:S05]  /*9320*/  BRA `(.L_x_185) ;  /* 0xffffffc400c47947 */ /* 0x000fea000383ffff */
.L_x_105:
[----:B-1----:R-:W-:Y:S04]  /*9330*/  MOV R0, UR44 ;  /* 0x0000002c00007c02 */ /* 0x002fe80008000f00 */
[----:B------:R1:W2:Y:S03]  /*9340*/  SYNCS.PHASECHK.TRANS64.TRYWAIT P0, [R0+URZ+0x40], R3 ;  /* 0x00004003000075a7 */ /* 0x0002a600080011ff */
[----:B--2---:R-:W-:Y:S05]  /*9350*/  @!P0 NANOSLEEP.SYNCS 0x989680 ;  /* 0x009896800000895d */ /* 0x004fea0003900000 */
[----:B------:R-:W2:Y:S02]  /*9360*/  @!P0 SYNCS.PHASECHK.TRANS64 P0, [R0+URZ+0x40], R3 ;  /* 0x00004003000085a7 */ /* 0x000ea400080010ff */
[----:B--2---:R-:W-:Y:S05]  /*9370*/  @!P0 BRA `(.L_x_105) ;  /* 0xfffffffc00ec8947 */ /* 0x004fea000383ffff */
[----:B------:R-:W-:Y:S05]  /*9380*/  BRA `(.L_x_104) ;  /* 0xffffffd400487947 */ /* 0x000fea000383ffff */
.L_x_107:
[----:B-1----:R1:W3:Y:S02]  /*9390*/  SYNCS.PHASECHK.TRANS64.TRYWAIT P1, [R85+URZ+0xb0], R2 ;  /* 0x0000b002550075a7 */ /* 0x0022e400080211ff */
[----:B---3--:R-:W-:Y:S05]  /*93a0*/  @!P1 NANOSLEEP.SYNCS 0x989680 ;  /* 0x009896800000995d */ /* 0x008fea0003900000 */
[----:B------:R-:W3:Y:S02]  /*93b0*/  @!P1 SYNCS.PHASECHK.TRANS64 P1, [R85+URZ+0xb0], R2 ;  /* 0x0000b002550095a7 */ /* 0x000ee400080210ff */
[----:B---3--:R-:W-:Y:S05]  /*93c0*/  @!P1 BRA `(.L_x_107) ;  /* 0xfffffffc00f09947 */ /* 0x008fea000383ffff */
[----:B------:R-:W-:Y:S05]  /*93d0*/  BRA `(.L_x_106) ;  /* 0xffffffd400747947 */ /* 0x000fea000383ffff */
.L_x_116:
[----:B--2---:R2:W3:Y:S02]  /*93e0*/  SYNCS.PHASECHK.TRANS64.TRYWAIT P0, [R3+URZ+0x40], R0 ;  /* 0x00004000030075a7 */ /* 0x0044e400080011ff */
[----:B---3--:R-:W-:Y:S05]  /*93f0*/  @!P0 NANOSLEEP.SYNCS 0x989680 ;  /* 0x009896800000895d */ /* 0x008fea0003900000 */
[----:B------:R-:W3:Y:S02]  /*9400*/  @!P0 SYNCS.PHASECHK.TRANS64 P0, [R3+URZ+0x40], R0 ;  /* 0x00004000030085a7 */ /* 0x000ee400080010ff */
[----:B---3--:R-:W-:Y:S05]  /*9410*/  @!P0 BRA `(.L_x_116) ;  /* 0xfffffffc00f08947 */ /* 0x008fea000383ffff */
[----:B------:R-:W-:Y:S05]  /*9420*/  BRA `(.L_x_115) ;  /* 0xffffffdc00187947 */ /* 0x000fea000383ffff */
.L_x_124:
[----:B--2---:R2:W3:Y:S02]  /*9430*/  SYNCS.PHASECHK.TRANS64.TRYWAIT P0, [R21+URZ+0x40], R4 ;  /* 0x00004004150075a7 */ /* 0x0044e400080011ff */
[----:B---3--:R-:W-:Y:S05]  /*9440*/  @!P0 NANOSLEEP.SYNCS 0x989680 ;  /* 0x009896800000895d */ /* 0x008fea0003900000 */
[----:B------:R-:W3:Y:S02]  /*9450*/  @!P0 SYNCS.PHASECHK.TRANS64 P0, [R21+URZ+0x40], R4 ;  /* 0x00004004150085a7 */ /* 0x000ee400080010ff */
[----:B---3--:R-:W-:Y:S05]  /*9460*/  @!P0 BRA `(.L_x_124) ;  /* 0xfffffffc00f08947 */ /* 0x008fea000383ffff */
[----:B------:R-:W-:Y:S05]  /*9470*/  BRA `(.L_x_123) ;  /* 0xffffffe000e07947 */ /* 0x000fea000383ffff */
.L_x_132:
[----:B--2---:R2:W3:Y:S02]  /*9480*/  SYNCS.PHASECHK.TRANS64.TRYWAIT P0, [R92+URZ+0x40], R3 ;  /* 0x000040035c0075a7 */ /* 0x0044e400080011ff */
[----:B---3--:R-:W-:Y:S05]  /*9490*/  @!P0 NANOSLEEP.SYNCS 0x989680 ;  /* 0x009896800000895d */ /* 0x008fea0003900000 */
[----:B------:R-:W3:Y:S02]  /*94a0*/  @!P0 SYNCS.PHASECHK.TRANS64 P0, [R92+URZ+0x40], R3 ;  /* 0x000040035c0085a7 */ /* 0x000ee400080010ff */
[----:B---3--:R-:W-:Y:S05]  /*94b0*/  @!P0 BRA `(.L_x_132) ;  /* 0xfffffffc00f08947 */ /* 0x008fea000383ffff */
[----:B------:R-:W-:Y:S05]  /*94c0*/  BRA `(.L_x_131) ;  /* 0xffffffe800a87947 */ /* 0x000fea000383ffff */
        .weak           $__internal_0_$__cuda_sm10x_tcgen05_guardrail_trap_col_being_dealloced_not_returned_by_alloc
        .type           $__internal_0_$__cuda_sm10x_tcgen05_guardrail_trap_col_being_dealloced_not_returned_by_alloc,@function
        .size           $__internal_0_$__cuda_sm10x_tcgen05_guardrail_trap_col_being_dealloced_not_returned_by_alloc,($__internal_1_$__cuda_sm10x_tcgen05_guardrail_trap_phase_invalid_during_alloc - $__internal_0_$__cuda_sm10x_tcgen05_guardrail_trap_col_being_dealloced_not_returned_by_alloc)
$__internal_0_$__cuda_sm10x_tcgen05_guardrail_trap_col_being_dealloced_not_returned_by_alloc:
[----:B------:R-:W-:Y:S05]  /*94d0*/  BPT.TRAP 0x1 ;  /* 0x000000040000795c */ /* 0x000fea0000300000 */
[----:B------:R-:W-:-:S04]  /*94e0*/  HFMA2 R3, -RZ, RZ, 0, 0 ;  /* 0x00000000ff037431 */ /* 0x000fc800000001ff */
[----:B------:R-:W-:Y:S05]  /*94f0*/  RET.REL.NODEC R2 `(_ZN7cutlass13device_kernelINS_4gemm6kernel13GemmUniversalIN4cute5tupleIJiiiiEEENS1_10collective13CollectiveMmaINS1_35MainloopSm100TmaUmmaWarpSpecializedILi4ELi2ELi4ENS5_IJNS4_1CILi4EEESB_NSA_ILi1EEEEEEEENS5_IJNSA_ILi64EEENSA_ILi128EEESF_EEEfNS5_IJlSC_lEEEfSI_NS4_8TiledMMAINS4_8MMA_AtomIJNS4_17SM100_MMA_TF32_SSINS_10tfloat32_tESM_fLi64ELi128ELNS4_4UMMA5MajorE0ELSO_0ELNSN_7ScaleInE0ELSP_0EEEEEENS4_6LayoutINS5_IJSC_SC_SC_EEENS5_IJNSA_ILi0EEESU_SU_EEEEENS5_IJNS4_10UnderscoreESX_SX_EEEEENS4_23SM90_TMA_LOAD_MULTICASTENS4_14ComposedLayoutINS4_7SwizzleILi3ELi4ELi3EEENS4_18smem_ptr_flag_bitsILi32EEENSS_INS5_IJNSA_ILi8EEENSA_ILi32EEEEEENS5_IJS17_SC_EEEEEEEvNS4_8identityES10_S1B_vS1C_EENS_8epilogue10collective18CollectiveEpilogueINS1E_23Sm100TmaWarpSpecializedILi4ELi2ELi16ELb1ELb0EEEJSH_NS5_IJNSS_ISF_SC_EENSS_IS17_SC_EEEEEfSI_fSI_NS1E_6fusion15FusionCallbacksIS1I_NS1M_17LinearCombinationIffffLNS_15FloatRoundStyleE2EEESH_S1L_JEEENS4_5SM1004TMEM4LOAD26SM100_TMEM_LOAD_16dp128b8xENS4_13SM90_TMA_LOADES1B_NS4_17SM75_U32x4_LDSM_NENS4_14SM90_TMA_STOREES1B_NS4_17SM90_U32x4_STSM_NENS4_39AutoVectorizingCopyWithAssumedAlignmentILi128EEEEEEvvEEEEvNT_6ParamsE) ;  /* 0xffffff6802c07950 */ /* 0x000fea0003c3ffff */
        .weak           $__internal_1_$__cuda_sm10x_tcgen05_guardrail_trap_phase_invalid_during_alloc
        .type           $__internal_1_$__cuda_sm10x_tcgen05_guardrail_trap_phase_invalid_during_alloc,@function
        .size           $__internal_1_$__cuda_sm10x_tcgen05_guardrail_trap_phase_invalid_during_alloc,($__internal_2_$__cuda_sm10x_tcgen05_guardrail_trap_unallocated_columns_being_dealloced - $__internal_1_$__cuda_sm10x_tcgen05_guardrail_trap_phase_invalid_during_alloc)
$__internal_1_$__cuda_sm10x_tcgen05_guardrail_trap_phase_invalid_during_alloc:
[----:B------:R-:W-:Y:S05]  /*9500*/  BPT.TRAP 0x1 ;  /* 0x000000040000795c */ /* 0x000fea0000300000 */
[----:B------:R-:W-:-:S04]  /*9510*/  MOV R5, 0x0 ;  /* 0x0000000000057802 */ /* 0x000fc80000000f00 */
[----:B------:R-:W-:Y:S05]  /*9520*/  RET.REL.NODEC R4 `(_ZN7cutlass13device_kernelINS_4gemm6kernel13GemmUniversalIN4cute5tupleIJiiiiEEENS1_10collective13CollectiveMmaINS1_35MainloopSm100TmaUmmaWarpSpecializedILi4ELi2ELi4ENS5_IJNS4_1CILi4EEESB_NSA_ILi1EEEEEEEENS5_IJNSA_ILi64EEENSA_ILi128EEESF_EEEfNS5_IJlSC_lEEEfSI_NS4_8TiledMMAINS4_8MMA_AtomIJNS4_17SM100_MMA_TF32_SSINS_10tfloat32_tESM_fLi64ELi128ELNS4_4UMMA5MajorE0ELSO_0ELNSN_7ScaleInE0ELSP_0EEEEEENS4_6LayoutINS5_IJSC_SC_SC_EEENS5_IJNSA_ILi0EEESU_SU_EEEEENS5_IJNS4_10UnderscoreESX_SX_EEEEENS4_23SM90_TMA_LOAD_MULTICASTENS4_14ComposedLayoutINS4_7SwizzleILi3ELi4ELi3EEENS4_18smem_ptr_flag_bitsILi32EEENSS_INS5_IJNSA_ILi8EEENSA_ILi32EEEEEENS5_IJS17_SC_EEEEEEEvNS4_8identityES10_S1B_vS1C_EENS_8epilogue10collective18CollectiveEpilogueINS1E_23Sm100TmaWarpSpecializedILi4ELi2ELi16ELb1ELb0EEEJSH_NS5_IJNSS_ISF_SC_EENSS_IS17_SC_EEEEEfSI_fSI_NS1E_6fusion15FusionCallbacksIS1I_NS1M_17LinearCombinationIffffLNS_15FloatRoundStyleE2EEESH_S1L_JEEENS4_5SM1004TMEM4LOAD26SM100_TMEM_LOAD_16dp128b8xENS4_13SM90_TMA_LOADES1B_NS4_17SM75_U32x4_LDSM_NENS4_14SM90_TMA_STOREES1B_NS4_17SM90_U32x4_STSM_NENS4_39AutoVectorizingCopyWithAssumedAlignmentILi128EEEEEEvvEEEEvNT_6ParamsE) ;  /* 0xffffff6804b47950 */ /* 0x000fea0003c3ffff */
        .weak           $__internal_2_$__cuda_sm10x_tcgen05_guardrail_trap_unallocated_columns_being_dealloced
        .type           $__internal_2_$__cuda_sm10x_tcgen05_guardrail_trap_unallocated_columns_being_dealloced,@function
        .size           $__internal_2_$__cuda_sm10x_tcgen05_guardrail_trap_unallocated_columns_being_dealloced,(.L_x_187 - $__internal_2_$__cuda_sm10x_tcgen05_guardrail_trap_unallocated_columns_being_dealloced)
$__internal_2_$__cuda_sm10x_tcgen05_guardrail_trap_unallocated_columns_being_dealloced:
[----:B------:R-:W-:Y:S05]  /*9530*/  BPT.TRAP 0x1 ;  /* 0x000000040000795c */ /* 0x000fea0000300000 */
[----:B------:R-:W-:-:S04]  /*9540*/  HFMA2 R3, -RZ, RZ, 0, 0 ;  /* 0x00000000ff037431 */ /* 0x000fc800000001ff */
[----:B------:R-:W-:Y:S05]  /*9550*/  RET.REL.NODEC R2 `(_ZN7cutlass13device_kernelINS_4gemm6kernel13GemmUniversalIN4cute5tupleIJiiiiEEENS1_10collective13CollectiveMmaINS1_35MainloopSm100TmaUmmaWarpSpecializedILi4ELi2ELi4ENS5_IJNS4_1CILi4EEESB_NSA_ILi1EEEEEEEENS5_IJNSA_ILi64EEENSA_ILi128EEESF_EEEfNS5_IJlSC_lEEEfSI_NS4_8TiledMMAINS4_8MMA_AtomIJNS4_17SM100_MMA_TF32_SSINS_10tfloat32_tESM_fLi64ELi128ELNS4_4UMMA5MajorE0ELSO_0ELNSN_7ScaleInE0ELSP_0EEEEEENS4_6LayoutINS5_IJSC_SC_SC_EEENS5_IJNSA_ILi0EEESU_SU_EEEEENS5_IJNS4_10UnderscoreESX_SX_EEEEENS4_23SM90_TMA_LOAD_MULTICASTENS4_14ComposedLayoutINS4_7SwizzleILi3ELi4ELi3EEENS4_18smem_ptr_flag_bitsILi32EEENSS_INS5_IJNSA_ILi8EEENSA_ILi32EEEEEENS5_IJS17_SC_EEEEEEEvNS4_8identityES10_S1B_vS1C_EENS_8epilogue10collective18CollectiveEpilogueINS1E_23Sm100TmaWarpSpecializedILi4ELi2ELi16ELb1ELb0EEEJSH_NS5_IJNSS_ISF_SC_EENSS_IS17_SC_EEEEEfSI_fSI_NS1E_6fusion15FusionCallbacksIS1I_NS1M_17LinearCombinationIffffLNS_15FloatRoundStyleE2EEESH_S1L_JEEENS4_5SM1004TMEM4LOAD26SM100_TMEM_LOAD_16dp128b8xENS4_13SM90_TMA_LOADES1B_NS4_17SM75_U32x4_LDSM_NENS4_14SM90_TMA_STOREES1B_NS4_17SM90_U32x4_STSM_NENS4_39AutoVectorizingCopyWithAssumedAlignmentILi128EEEEEEvvEEEEvNT_6ParamsE) ;  /* 0xffffff6802a87950 */ /* 0x000fea0003c3ffff */
.L_x_186:
[----:B------:R-:W-:-:S00]  /*9560*/  BRA `(.L_x_186) ;  /* 0xfffffffc00fc7947 */ /* 0x000fc0000383ffff */
[----:B------:R-:W-:-:S00]  /*9570*/  NOP ;  /* 0x0000000000007918 */ /* 0x000fc00000000000 */
        /* <DEDUP_REMOVED lines=8> */
.L_x_187:


//--------------------- .nv.global.init           --------------------------
	.section	.nv.global.init,"aw",@progbits
.nv.global.init:
	.type		$str$27,@object
	.size		$str$27,($str$28 - $str$27)
$str$27:
        /*0000*/ 	.byte	0x28, 0x61, 0x64, 0x64, 0x72, 0x65, 0x73, 0x73, 0x20, 0x26, 0x20, 0x6d, 0x61, 0x73, 0x6b, 0x29
        /*0010*/ 	.byte	0x20, 0x3d, 0x3d, 0x20, 0x30, 0x00
	.type		$str$28,@object
	.size		$str$28,($str$26 - $str$28)
$str$28:
        /*0016*/ 	.byte	0x2f, 0x74, 0x6d, 0x70, 0x2f, 0x63, 0x75, 0x74, 0x6c, 0x61, 0x73, 0x73, 0x5f, 0x73, 0x77, 0x65
        /*0026*/ 	.byte	0x65, 0x70, 0x5f, 0x73, 0x72, 0x63, 0x2f, 0x69, 0x6e, 0x63, 0x6c, 0x75, 0x64, 0x65, 0x2f, 0x63
        /*0036*/ 	.byte	0x75, 0x74, 0x65, 0x2f, 0x70, 0x6f, 0x69, 0x6e, 0x74, 0x65, 0x72, 0x5f, 0x66, 0x6c, 0x61, 0x67
        /*0046*/ 	.byte	0x67, 0x65, 0x64, 0x2e, 0x68, 0x70, 0x70, 0x00
	.type		$str$26,@object
	.size		$str$26,($str$25 - $str$26)
$str$26:
        /*004e*/ 	.byte	0x2f, 0x74, 0x6d, 0x70, 0x2f, 0x63, 0x75, 0x74, 0x6c, 0x61, 0x73, 0x73, 0x5f, 0x73, 0x77, 0x65
        /*005e*/ 	.byte	0x65, 0x70, 0x5f, 0x73, 0x72, 0x63, 0x2f, 0x69, 0x6e, 0x63, 0x6c, 0x75, 0x64, 0x65, 0x2f, 0x63
        /*006e*/ 	.byte	0x75, 0x74, 0x65, 0x2f, 0x61, 0x74, 0x6f, 0x6d, 0x2f, 0x63, 0x6f, 0x70, 0x79, 0x5f, 0x74, 0x72
        /*007e*/ 	.byte	0x61, 0x69, 0x74, 0x73, 0x5f, 0x73, 0x6d, 0x31, 0x30, 0x30, 0x2e, 0x68, 0x70, 0x70, 0x00
	.type		$str$25,@object
	.size		$str$25,(__unnamed_1 - $str$25)
$str$25:
        /*008d*/ 	.byte	0x28, 0x28, 0x75, 0x69, 0x6e, 0x74, 0x33, 0x32, 0x5f, 0x74, 0x28, 0x74, 0x68, 0x72, 0x65, 0x61
        /*009d*/ 	.byte	0x64, 0x49, 0x64, 0x78, 0x2e, 0x78, 0x29, 0x20, 0x2f, 0x20, 0x33, 0x32, 0x29, 0x20, 0x25, 0x20
        /*00ad*/ 	.byte	0x34, 0x29, 0x20, 0x3d, 0x3d, 0x20, 0x28, 0x28, 0x28, 0x74, 0x6d, 0x65, 0x6d, 0x5f, 0x61, 0x64
        /*00bd*/ 	.byte	0x64, 0x72, 0x20, 0x3e, 0x3e, 0x20, 0x31, 0x36, 0x29, 0x20, 0x2f, 0x20, 0x33, 0x32, 0x29, 0x20
        /*00cd*/ 	.byte	0x25, 0x20, 0x34, 0x29, 0x00
	.type		__unnamed_1,@object
	.size		__unnamed_1,(__unnamed_2 - __unnamed_1)
__unnamed_1:
        /*00d2*/ 	.byte	0x61, 0x75, 0x74, 0x6f, 0x20, 0x63, 0x75, 0x74, 0x65, 0x3a, 0x3a, 0x61, 0x73, 0x5f, 0x70, 0x6f
        /* <DEDUP_REMOVED lines=23> */
        /*0252*/ 	.byte	0x3c, 0x32, 0x30, 0x34, 0x38, 0x3e, 0x3e, 0x3e, 0x3e, 0x5d, 0x00
	.type		__unnamed_2,@object
	.size		__unnamed_2,(.L_2 - __unnamed_2)
__unnamed_2:
        /* <DEDUP_REMOVED lines=45> */
        /*052d*/ 	.byte	0x3e, 0x3e, 0x3e, 0x5d, 0x00
.L_2:


//--------------------- .nv.shared._ZN7cutlass13device_kernelINS_4gemm6kernel13GemmUniversalIN4cute5tupleIJiiiiEEENS1_10collective13CollectiveMmaINS1_35MainloopSm100TmaUmmaWarpSpecializedILi4ELi2ELi4ENS5_IJNS4_1CILi4EEESB_NSA_ILi1EEEEEEEENS5_IJNSA_ILi64EEENSA_ILi128EEESF_EEEfNS5_IJlSC_lEEEfSI_NS4_8TiledMMAINS4_8MMA_AtomIJNS4_17SM100_MMA_TF32_SSINS_10tfloat32_tESM_fLi64ELi128ELNS4_4UMMA5MajorE0ELSO_0ELNSN_7ScaleInE0ELSP_0EEEEEENS4_6LayoutINS5_IJSC_SC_SC_EEENS5_IJNSA_ILi0EEESU_SU_EEEEENS5_IJNS4_10UnderscoreESX_SX_EEEEENS4_23SM90_TMA_LOAD_MULTICASTENS4_14ComposedLayoutINS4_7SwizzleILi3ELi4ELi3EEENS4_18smem_ptr_flag_bitsILi32EEENSS_INS5_IJNSA_ILi8EEENSA_ILi32EEEEEENS5_IJS17_SC_EEEEEEEvNS4_8identityES10_S1B_vS1C_EENS_8epilogue10collective18CollectiveEpilogueINS1E_23Sm100TmaWarpSpecializedILi4ELi2ELi16ELb1ELb0EEEJSH_NS5_IJNSS_ISF_SC_EENSS_IS17_SC_EEEEEfSI_fSI_NS1E_6fusion15FusionCallbacksIS1I_NS1M_17LinearCombinationIffffLNS_15FloatRoundStyleE2EEESH_S1L_JEEENS4_5SM1004TMEM4LOAD26SM100_TMEM_LOAD_16dp128b8xENS4_13SM90_TMA_LOADES1B_NS4_17SM75_U32x4_LDSM_NENS4_14SM90_TMA_STOREES1B_NS4_17SM90_U32x4_STSM_NENS4_39AutoVectorizingCopyWithAssumedAlignmentILi128EEEEEEvvEEEEvNT_6ParamsE --------------------------
	.section	.nv.shared._ZN7cutlass13device_kernelINS_4gemm6kernel13GemmUniversalIN4cute5tupleIJiiiiEEENS1_10collective13CollectiveMmaINS1_35MainloopSm100TmaUmmaWarpSpecializedILi4ELi2ELi4ENS5_IJNS4_1CILi4EEESB_NSA_ILi1EEEEEEEENS5_IJNSA_ILi64EEENSA_ILi128EEESF_EEEfNS5_IJlSC_lEEEfSI_NS4_8TiledMMAINS4_8MMA_AtomIJNS4_17SM100_MMA_TF32_SSINS_10tfloat32_tESM_fLi64ELi128ELNS4_4UMMA5MajorE0ELSO_0ELNSN_7ScaleInE0ELSP_0EEEEEENS4_6LayoutINS5_IJSC_SC_SC_EEENS5_IJNSA_ILi0EEESU_SU_EEEEENS5_IJNS4_10UnderscoreESX_SX_EEEEENS4_23SM90_TMA_LOAD_MULTICASTENS4_14ComposedLayoutINS4_7SwizzleILi3ELi4ELi3EEENS4_18smem_ptr_flag_bitsILi32EEENSS_INS5_IJNSA_ILi8EEENSA_ILi32EEEEEENS5_IJS17_SC_EEEEEEEvNS4_8identityES10_S1B_vS1C_EENS_8epilogue10collective18CollectiveEpilogueINS1E_23Sm100TmaWarpSpecializedILi4ELi2ELi16ELb1ELb0EEEJSH_NS5_IJNSS_ISF_SC_EENSS_IS17_SC_EEEEEfSI_fSI_NS1E_6fusion15FusionCallbacksIS1I_NS1M_17LinearCombinationIffffLNS_15FloatRoundStyleE2EEESH_S1L_JEEENS4_5SM1004TMEM4LOAD26SM100_TMEM_LOAD_16dp128b8xENS4_13SM90_TMA_LOADES1B_NS4_17SM75_U32x4_LDSM_NENS4_14SM90_TMA_STOREES1B_NS4_17SM90_U32x4_STSM_NENS4_39AutoVectorizingCopyWithAssumedAlignmentILi128EEEEEEvvEEEEvNT_6ParamsE,"aw",@nobits
	.sectionflags	@""
	.align	16
	.zero		1024


//--------------------- .nv.shared.reserved.0     --------------------------
	.section	.nv.shared.reserved.0,"aw",@nobits
	.weak		__nv_reservedSMEM_offset_0_alias
	.size		__nv_reservedSMEM_offset_0_alias, 0, 64
	.other		__nv_reservedSMEM_offset_0_alias,@"STO_CUDA_RESERVED_SHARED STV_DEFAULT"
__nv_reservedSMEM_offset_0_alias:
	.zero		0
.nv.shared.reserved.0:
	.zero		64
	.weak		__nv_reservedSMEM_tcgen05_partition
	.type		__nv_reservedSMEM_tcgen05_partition,@object
	.size		__nv_reservedSMEM_tcgen05_partition,(.L_0 - __nv_reservedSMEM_tcgen05_partition)
__nv_reservedSMEM_tcgen05_partition:
	.zero		32
.L_0:


//--------------------- .nv.global                --------------------------
	.section	.nv.global,"aw",@nobits
.nv.global:
	.type		_ZN40_INTERNAL_735df6a2_4_k_cu_f22a68a4_307484cute1_E,@object
	.size		_ZN40_INTERNAL_735df6a2_4_k_cu_f22a68a4_307484cute1_E,(_ZN40_INTERNAL_735df6a2_4_k_cu_f22a68a4_307484cuda3std3__45__cpo6cbeginE - _ZN40_INTERNAL_735df6a2_4_k_cu_f22a68a4_307484cute1_E)
_ZN40_INTERNAL_735df6a2_4_k_cu_f22a68a4_307484cute1_E:
	.zero		1
	.type		_ZN40_INTERNAL_735df6a2_4_k_cu_f22a68a4_307484cuda3std3__45__cpo6cbeginE,@object
	.size		_ZN40_INTERNAL_735df6a2_4_k_cu_f22a68a4_307484cuda3std3__45__cpo6cbeginE,(_ZN40_INTERNAL_735df6a2_4_k_cu_f22a68a4_307484cuda3std3__48in_placeE - _ZN40_INTERNAL_735df6a2_4_k_cu_f22a68a4_307484cuda3std3__45__cpo6cbeginE)
_ZN40_INTERNAL_735df6a2_4_k_cu_f22a68a4_307484cuda3std3__45__cpo6cbeginE:
	.zero		1
	.type		_ZN40_INTERNAL_735df6a2_4_k_cu_f22a68a4_307484cuda3std3__48in_placeE,@object
	.size		_ZN40_INTERNAL_735df6a2_4_k_cu_f22a68a4_307484cuda3std3__48in_placeE,(_ZN40_INTERNAL_735df6a2_4_k_cu_f22a68a4_307484cuda3std6ranges3__45__cpo9iter_moveE - _ZN40_INTERNAL_735df6a2_4_k_cu_f22a68a4_307484cuda3std3__48in_placeE)
_ZN40_INTERNAL_735df6a2_4_k_cu_f22a68a4_307484cuda3std3__48in_placeE:
	.zero		1
	.type		_ZN40_INTERNAL_735df6a2_4_k_cu_f22a68a4_307484cuda3std6ranges3__45__cpo9iter_moveE,@object
	.size		_ZN40_INTERNAL_735df6a2_4_k_cu_f22a68a4_307484cuda3std6ranges3__45__cpo9iter_moveE,(_ZN40_INTERNAL_735df6a2_4_k_cu_f22a68a4_307484cuda3std3__45__cpo5beginE - _ZN40_INTERNAL_735df6a2_4_k_cu_f22a68a4_307484cuda3std6ranges3__45__cpo9iter_moveE)
_ZN40_INTERNAL_735df6a2_4_k_cu_f22a68a4_307484cuda3std6ranges3__45__cpo9iter_moveE:
	.zero		1
	.type		_ZN40_INTERNAL_735df6a2_4_k_cu_f22a68a4_307484cuda3std3__45__cpo5beginE,@object
	.size		_ZN40_INTERNAL_735df6a2_4_k_cu_f22a68a4_307484cuda3std3__45__cpo5beginE,(_ZN40_INTERNAL_735df6a2_4_k_cu_f22a68a4_307484cuda3std3__442_GLOBAL__N__735df6a2_4_k_cu_f22a68a4_307486ignoreE - _ZN40_INTERNAL_735df6a2_4_k_cu_f22a68a4_307484cuda3std3__45__cpo5beginE)
_ZN40_INTERNAL_735df6a2_4_k_cu_f22a68a4_307484cuda3std3__45__cpo5beginE:
	.zero		1
	.type		_ZN40_INTERNAL_735df6a2_4_k_cu_f22a68a4_307484cuda3std3__442_GLOBAL__N__735df6a2_4_k_cu_f22a68a4_307486ignoreE,@object
	.size		_ZN40_INTERNAL_735df6a2_4_k_cu_f22a68a4_307484cuda3std3__442_GLOBAL__N__735df6a2_4_k_cu_f22a68a4_307486ignoreE,(_ZN40_INTERNAL_735df6a2_4_k_cu_f22a68a4_307484cute7productE - _ZN40_INTERNAL_735df6a2_4_k_cu_f22a68a4_307484cuda3std3__442_GLOBAL__N__735df6a2_4_k_cu_f22a68a4_307486ignoreE)
_ZN40_INTERNAL_735df6a2_4_k_cu_f22a68a4_307484cuda3std3__442_GLOBAL__N__735df6a2_4_k_cu_f22a68a4_307486ignoreE:
	.zero		1
	.type		_ZN40_INTERNAL_735df6a2_4_k_cu_f22a68a4_307484cute7productE,@object
	.size		_ZN40_INTERNAL_735df6a2_4_k_cu_f22a68a4_307484cute7productE,(_ZN40_INTERNAL_735df6a2_4_k_cu_f22a68a4_307484cuda3std3__45__cpo3endE - _ZN40_INTERNAL_735df6a2_4_k_cu_f22a68a4_307484cute7productE)
_ZN40_INTERNAL_735df6a2_4_k_cu_f22a68a4_307484cute7productE:
	.zero		1
	.type		_ZN40_INTERNAL_735df6a2_4_k_cu_f22a68a4_307484cuda3std3__45__cpo3endE,@object
	.size		_ZN40_INTERNAL_735df6a2_4_k_cu_f22a68a4_307484cuda3std3__45__cpo3endE,(_ZN40_INTERNAL_735df6a2_4_k_cu_f22a68a4_307484cuda3std3__419piecewise_constructE - _ZN40_INTERNAL_735df6a2_4_k_cu_f22a68a4_307484cuda3std3__45__cpo3endE)
_ZN40_INTERNAL_735df6a2_4_k_cu_f22a68a4_307484cuda3std3__45__cpo3endE:
	.zero		1
	.type		_ZN40_INTERNAL_735df6a2_4_k_cu_f22a68a4_307484cuda3std3__419piecewise_constructE,@object
	.size		_ZN40_INTERNAL_735df6a2_4_k_cu_f22a68a4_307484cuda3std3__419piecewise_constructE,(_ZN40_INTERNAL_735df6a2_4_k_cu_f22a68a4_307484cuda3std3__45__cpo4cendE - _ZN40_INTERNAL_735df6a2_4_k_cu_f22a68a4_307484cuda3std3__419piecewise_constructE)
_ZN40_INTERNAL_735df6a2_4_k_cu_f22a68a4_307484cuda3std3__419piecewise_constructE:
	.zero		1
	.type		_ZN40_INTERNAL_735df6a2_4_k_cu_f22a68a4_307484cuda3std3__45__cpo4cendE,@object
	.size		_ZN40_INTERNAL_735df6a2_4_k_cu_f22a68a4_307484cuda3std3__45__cpo4cendE,(_ZN40_INTERNAL_735df6a2_4_k_cu_f22a68a4_307484cuda3std6ranges3__45__cpo4swapE - _ZN40_INTERNAL_735df6a2_4_k_cu_f22a68a4_307484cuda3std3__45__cpo4cendE)
_ZN40_INTERNAL_735df6a2_4_k_cu_f22a68a4_307484cuda3std3__45__cpo4cendE:
	.zero		1
	.type		_ZN40_INTERNAL_735df6a2_4_k_cu_f22a68a4_307484cuda3std6ranges3__45__cpo4swapE,@object
	.size		_ZN40_INTERNAL_735df6a2_4_k_cu_f22a68a4_307484cuda3std6ranges3__45__cpo4swapE,(.L_10 - _ZN40_INTERNAL_735df6a2_4_k_cu_f22a68a4_307484cuda3std6ranges3__45__cpo4swapE)
_ZN40_INTERNAL_735df6a2_4_k_cu_f22a68a4_307484cuda3std6ranges3__45__cpo4swapE:
	.zero		1
.L_10:


//--------------------- .nv.constant0._ZN7cutlass13device_kernelINS_4gemm6kernel13GemmUniversalIN4cute5tupleIJiiiiEEENS1_10collective13CollectiveMmaINS1_35MainloopSm100TmaUmmaWarpSpecializedILi4ELi2ELi4ENS5_IJNS4_1CILi4EEESB_NSA_ILi1EEEEEEEENS5_IJNSA_ILi64EEENSA_ILi128EEESF_EEEfNS5_IJlSC_lEEEfSI_NS4_8TiledMMAINS4_8MMA_AtomIJNS4_17SM100_MMA_TF32_SSINS_10tfloat32_tESM_fLi64ELi128ELNS4_4UMMA5MajorE0ELSO_0ELNSN_7ScaleInE0ELSP_0EEEEEENS4_6LayoutINS5_IJSC_SC_SC_EEENS5_IJNSA_ILi0EEESU_SU_EEEEENS5_IJNS4_10UnderscoreESX_SX_EEEEENS4_23SM90_TMA_LOAD_MULTICASTENS4_14ComposedLayoutINS4_7SwizzleILi3ELi4ELi3EEENS4_18smem_ptr_flag_bitsILi32EEENSS_INS5_IJNSA_ILi8EEENSA_ILi32EEEEEENS5_IJS17_SC_EEEEEEEvNS4_8identityES10_S1B_vS1C_EENS_8epilogue10collective18CollectiveEpilogueINS1E_23Sm100TmaWarpSpecializedILi4ELi2ELi16ELb1ELb0EEEJSH_NS5_IJNSS_ISF_SC_EENSS_IS17_SC_EEEEEfSI_fSI_NS1E_6fusion15FusionCallbacksIS1I_NS1M_17LinearCombinationIffffLNS_15FloatRoundStyleE2EEESH_S1L_JEEENS4_5SM1004TMEM4LOAD26SM100_TMEM_LOAD_16dp128b8xENS4_13SM90_TMA_LOADES1B_NS4_17SM75_U32x4_LDSM_NENS4_14SM90_TMA_STOREES1B_NS4_17SM90_U32x4_STSM_NENS4_39AutoVectorizingCopyWithAssumedAlignmentILi128EEEEEEvvEEEEvNT_6ParamsE --------------------------
	.section	.nv.constant0._ZN7cutlass13device_kernelINS_4gemm6kernel13GemmUniversalIN4cute5tupleIJiiiiEEENS1_10collective13CollectiveMmaINS1_35MainloopSm100TmaUmmaWarpSpecializedILi4ELi2ELi4ENS5_IJNS4_1CILi4EEESB_NSA_ILi1EEEEEEEENS5_IJNSA_ILi64EEENSA_ILi128EEESF_EEEfNS5_IJlSC_lEEEfSI_NS4_8TiledMMAINS4_8MMA_AtomIJNS4_17SM100_MMA_TF32_SSINS_10tfloat32_tESM_fLi64ELi128ELNS4_4UMMA5MajorE0ELSO_0ELNSN_7ScaleInE0ELSP_0EEEEEENS4_6LayoutINS5_IJSC_SC_SC_EEENS5_IJNSA_ILi0EEESU_SU_EEEEENS5_IJNS4_10UnderscoreESX_SX_EEEEENS4_23SM90_TMA_LOAD_MULTICASTENS4_14ComposedLayoutINS4_7SwizzleILi3ELi4ELi3EEENS4_18smem_ptr_flag_bitsILi32EEENSS_INS5_IJNSA_ILi8EEENSA_ILi32EEEEEENS5_IJS17_SC_EEEEEEEvNS4_8identityES10_S1B_vS1C_EENS_8epilogue10collective18CollectiveEpilogueINS1E_23Sm100TmaWarpSpecializedILi4ELi2ELi16ELb1ELb0EEEJSH_NS5_IJNSS_ISF_SC_EENSS_IS17_SC_EEEEEfSI_fSI_NS1E_6fusion15FusionCallbacksIS1I_NS1M_17LinearCombinationIffffLNS_15FloatRoundStyleE2EEESH_S1L_JEEENS4_5SM1004TMEM4LOAD26SM100_TMEM_LOAD_16dp128b8xENS4_13SM90_TMA_LOADES1B_NS4_17SM75_U32x4_LDSM_NENS4_14SM90_TMA_STOREES1B_NS4_17SM90_U32x4_STSM_NENS4_39AutoVectorizingCopyWithAssumedAlignmentILi128EEEEEEvvEEEEvNT_6ParamsE,"a",@progbits
	.sectionflags	@""
	.align	4
.nv.constant0._ZN7cutlass13device_kernelINS_4gemm6kernel13GemmUniversalIN4cute5tupleIJiiiiEEENS1_10collective13CollectiveMmaINS1_35MainloopSm100TmaUmmaWarpSpecializedILi4ELi2ELi4ENS5_IJNS4_1CILi4EEESB_NSA_ILi1EEEEEEEENS5_IJNSA_ILi64EEENSA_ILi128EEESF_EEEfNS5_IJlSC_lEEEfSI_NS4_8TiledMMAINS4_8MMA_AtomIJNS4_17SM100_MMA_TF32_SSINS_10tfloat32_tESM_fLi64ELi128ELNS4_4UMMA5MajorE0ELSO_0ELNSN_7ScaleInE0ELSP_0EEEEEENS4_6LayoutINS5_IJSC_SC_SC_EEENS5_IJNSA_ILi0EEESU_SU_EEEEENS5_IJNS4_10UnderscoreESX_SX_EEEEENS4_23SM90_TMA_LOAD_MULTICASTENS4_14ComposedLayoutINS4_7SwizzleILi3ELi4ELi3EEENS4_18smem_ptr_flag_bitsILi32EEENSS_INS5_IJNSA_ILi8EEENSA_ILi32EEEEEENS5_IJS17_SC_EEEEEEEvNS4_8identityES10_S1B_vS1C_EENS_8epilogue10collective18CollectiveEpilogueINS1E_23Sm100TmaWarpSpecializedILi4ELi2ELi16ELb1ELb0EEEJSH_NS5_IJNSS_ISF_SC_EENSS_IS17_SC_EEEEEfSI_fSI_NS1E_6fusion15FusionCallbacksIS1I_NS1M_17LinearCombinationIffffLNS_15FloatRoundStyleE2EEESH_S1L_JEEENS4_5SM1004TMEM4LOAD26SM100_TMEM_LOAD_16dp128b8xENS4_13SM90_TMA_LOADES1B_NS4_17SM75_U32x4_LDSM_NENS4_14SM90_TMA_STOREES1B_NS4_17SM90_U32x4_STSM_NENS4_39AutoVectorizingCopyWithAssumedAlignmentILi128EEEEEEvvEEEEvNT_6ParamsE:
	.zero		2944


//--------------------- SYMBOLS --------------------------

	.type		.nv.reservedSmem.offset0,@object
	.size		.nv.reservedSmem.offset0,0x4
	.type		.nv.reservedSmem.cap,@object
	.size		.nv.reservedSmem.cap,0x4
	.type		__assertfail,@function
